//
// Generated by NVIDIA NVVM Compiler
//
// Compiler Build ID: CL-36424714
// Cuda compilation tools, release 13.0, V13.0.88
// Based on NVVM 20.0.0
//

.version 9.0
.target sm_100
.address_size 64

	// .globl	_Z18update_global_bestPfS_i
.global .align 4 .b8 precalc_xorwow_matrix[102400];
.global .align 4 .b8 precalc_xorwow_offset_matrix[102400];
.global .align 4 .b8 mrg32k3aM1[2304];
.global .align 4 .b8 mrg32k3aM2[2304];
.global .align 4 .b8 mrg32k3aM1SubSeq[2016];
.global .align 4 .b8 mrg32k3aM2SubSeq[2016];
.global .align 4 .b8 mrg32k3aM1Seq[2304];
.global .align 4 .b8 mrg32k3aM2Seq[2304];
.const .align 8 .b8 __cr_lgamma_table[72];
.const .align 4 .f32 pso_lower_bound;
.const .align 4 .f32 pso_upper_bound;
.const .align 4 .f32 pso_inertial_weight;
.const .align 4 .f32 pso_cognitive_param;
.const .align 4 .f32 pso_social_param;
.extern .shared .align 16 .b8 min_values[];

.visible .entry _Z18update_global_bestPfS_i(
	.param .u64 .ptr .align 1 _Z18update_global_bestPfS_i_param_0,
	.param .u64 .ptr .align 1 _Z18update_global_bestPfS_i_param_1,
	.param .u32 _Z18update_global_bestPfS_i_param_2
)
{
	.reg .pred 	%p<8>;
	.reg .b32 	%r<12>;
	.reg .b32 	%f<11>;
	.reg .b64 	%rd<7>;

	ld.param.u64 	%rd1, [_Z18update_global_bestPfS_i_param_0];
	ld.param.u64 	%rd2, [_Z18update_global_bestPfS_i_param_1];
	ld.param.u32 	%r6, [_Z18update_global_bestPfS_i_param_2];
	mov.u32 	%r1, %tid.x;
	setp.ge.s32 	%p1, %r1, %r6;
	mov.f32 	%f10, 0f7F800000;
	@%p1 bra 	$L__BB0_2;
	cvta.to.global.u64 	%rd3, %rd1;
	mul.wide.u32 	%rd4, %r1, 4;
	add.s64 	%rd5, %rd3, %rd4;
	ld.global.f32 	%f10, [%rd5];
$L__BB0_2:
	shl.b32 	%r7, %r1, 2;
	mov.u32 	%r8, min_values;
	add.s32 	%r2, %r8, %r7;
	st.shared.f32 	[%r2], %f10;
	bar.sync 	0;
	mov.u32 	%r11, %ntid.x;
	setp.lt.u32 	%p2, %r11, 2;
	@%p2 bra 	$L__BB0_6;
$L__BB0_3:
	shr.u32 	%r5, %r11, 1;
	setp.ge.u32 	%p3, %r1, %r5;
	@%p3 bra 	$L__BB0_5;
	ld.shared.f32 	%f4, [%r2];
	shl.b32 	%r9, %r5, 2;
	add.s32 	%r10, %r2, %r9;
	ld.shared.f32 	%f5, [%r10];
	setp.lt.f32 	%p4, %f4, %f5;
	selp.f32 	%f6, %f4, %f5, %p4;
	st.shared.f32 	[%r2], %f6;
$L__BB0_5:
	bar.sync 	0;
	setp.gt.u32 	%p5, %r11, 3;
	mov.u32 	%r11, %r5;
	@%p5 bra 	$L__BB0_3;
$L__BB0_6:
	setp.ne.s32 	%p6, %r1, 0;
	@%p6 bra 	$L__BB0_8;
	cvta.to.global.u64 	%rd6, %rd2;
	ld.shared.f32 	%f7, [min_values];
	ld.global.f32 	%f8, [%rd6];
	setp.lt.f32 	%p7, %f7, %f8;
	selp.f32 	%f9, %f7, %f8, %p7;
	st.global.f32 	[%rd6], %f9;
$L__BB0_8:
	ret;

}
	// .globl	_Z12calc_fitnessPfS_ii
.visible .entry _Z12calc_fitnessPfS_ii(
	.param .u64 .ptr .align 1 _Z12calc_fitnessPfS_ii_param_0,
	.param .u64 .ptr .align 1 _Z12calc_fitnessPfS_ii_param_1,
	.param .u32 _Z12calc_fitnessPfS_ii_param_2,
	.param .u32 _Z12calc_fitnessPfS_ii_param_3
)
{
	.reg .pred 	%p<7>;
	.reg .b32 	%r<40>;
	.reg .b32 	%f<16>;
	.reg .b64 	%rd<23>;
	.reg .b64 	%fd<16>;

	ld.param.u64 	%rd3, [_Z12calc_fitnessPfS_ii_param_0];
	ld.param.u64 	%rd4, [_Z12calc_fitnessPfS_ii_param_1];
	ld.param.u32 	%r14, [_Z12calc_fitnessPfS_ii_param_2];
	ld.param.u32 	%r13, [_Z12calc_fitnessPfS_ii_param_3];
	cvta.to.global.u64 	%rd1, %rd4;
	cvta.to.global.u64 	%rd2, %rd3;
	mov.u32 	%r15, %tid.x;
	mov.u32 	%r16, %ctaid.x;
	mov.u32 	%r17, %ntid.x;
	mad.lo.s32 	%r38, %r16, %r17, %r15;
	mov.u32 	%r18, %nctaid.x;
	mul.lo.s32 	%r2, %r17, %r18;
	mul.lo.s32 	%r3, %r13, %r14;
	setp.ge.s32 	%p1, %r38, %r3;
	@%p1 bra 	$L__BB1_7;
	add.s32 	%r19, %r38, %r2;
	max.s32 	%r20, %r3, %r19;
	setp.lt.s32 	%p2, %r19, %r3;
	selp.u32 	%r21, 1, 0, %p2;
	add.s32 	%r22, %r19, %r21;
	sub.s32 	%r23, %r20, %r22;
	div.u32 	%r24, %r23, %r2;
	add.s32 	%r4, %r24, %r21;
	and.b32  	%r25, %r4, 3;
	setp.eq.s32 	%p3, %r25, 3;
	@%p3 bra 	$L__BB1_4;
	add.s32 	%r26, %r4, 1;
	and.b32  	%r27, %r26, 3;
	neg.s32 	%r36, %r27;
$L__BB1_3:
	.pragma "nounroll";
	mul.wide.s32 	%rd5, %r38, 4;
	add.s64 	%rd6, %rd2, %rd5;
	ld.global.f32 	%f1, [%rd6];
	div.s32 	%r28, %r38, %r13;
	mul.wide.s32 	%rd7, %r28, 4;
	add.s64 	%rd8, %rd1, %rd7;
	cvt.f64.f32 	%fd1, %f1;
	add.f64 	%fd2, %fd1, 0dC000000000000000;
	mul.f64 	%fd3, %fd2, %fd2;
	cvt.rn.f32.f64 	%f2, %fd3;
	atom.global.add.f32 	%f3, [%rd8], %f2;
	add.s32 	%r38, %r38, %r2;
	add.s32 	%r36, %r36, 1;
	setp.ne.s32 	%p4, %r36, 0;
	@%p4 bra 	$L__BB1_3;
$L__BB1_4:
	setp.lt.u32 	%p5, %r4, 3;
	@%p5 bra 	$L__BB1_7;
	mul.wide.s32 	%rd13, %r2, 4;
$L__BB1_6:
	mul.wide.s32 	%rd9, %r38, 4;
	add.s64 	%rd10, %rd2, %rd9;
	ld.global.f32 	%f4, [%rd10];
	div.s32 	%r29, %r38, %r13;
	mul.wide.s32 	%rd11, %r29, 4;
	add.s64 	%rd12, %rd1, %rd11;
	cvt.f64.f32 	%fd4, %f4;
	add.f64 	%fd5, %fd4, 0dC000000000000000;
	mul.f64 	%fd6, %fd5, %fd5;
	cvt.rn.f32.f64 	%f5, %fd6;
	atom.global.add.f32 	%f6, [%rd12], %f5;
	add.s32 	%r30, %r38, %r2;
	add.s64 	%rd14, %rd10, %rd13;
	ld.global.f32 	%f7, [%rd14];
	div.s32 	%r31, %r30, %r13;
	mul.wide.s32 	%rd15, %r31, 4;
	add.s64 	%rd16, %rd1, %rd15;
	cvt.f64.f32 	%fd7, %f7;
	add.f64 	%fd8, %fd7, 0dC000000000000000;
	mul.f64 	%fd9, %fd8, %fd8;
	cvt.rn.f32.f64 	%f8, %fd9;
	atom.global.add.f32 	%f9, [%rd16], %f8;
	add.s32 	%r32, %r30, %r2;
	add.s64 	%rd17, %rd14, %rd13;
	ld.global.f32 	%f10, [%rd17];
	div.s32 	%r33, %r32, %r13;
	mul.wide.s32 	%rd18, %r33, 4;
	add.s64 	%rd19, %rd1, %rd18;
	cvt.f64.f32 	%fd10, %f10;
	add.f64 	%fd11, %fd10, 0dC000000000000000;
	mul.f64 	%fd12, %fd11, %fd11;
	cvt.rn.f32.f64 	%f11, %fd12;
	atom.global.add.f32 	%f12, [%rd19], %f11;
	add.s32 	%r34, %r32, %r2;
	add.s64 	%rd20, %rd17, %rd13;
	ld.global.f32 	%f13, [%rd20];
	div.s32 	%r35, %r34, %r13;
	mul.wide.s32 	%rd21, %r35, 4;
	add.s64 	%rd22, %rd1, %rd21;
	cvt.f64.f32 	%fd13, %f13;
	add.f64 	%fd14, %fd13, 0dC000000000000000;
	mul.f64 	%fd15, %fd14, %fd14;
	cvt.rn.f32.f64 	%f14, %fd15;
	atom.global.add.f32 	%f15, [%rd22], %f14;
	add.s32 	%r38, %r34, %r2;
	setp.lt.s32 	%p6, %r38, %r3;
	@%p6 bra 	$L__BB1_6;
$L__BB1_7:
	ret;

}
	// .globl	_Z21update_best_positionsPfS_S_S_ii
.visible .entry _Z21update_best_positionsPfS_S_S_ii(
	.param .u64 .ptr .align 1 _Z21update_best_positionsPfS_S_S_ii_param_0,
	.param .u64 .ptr .align 1 _Z21update_best_positionsPfS_S_S_ii_param_1,
	.param .u64 .ptr .align 1 _Z21update_best_positionsPfS_S_S_ii_param_2,
	.param .u64 .ptr .align 1 _Z21update_best_positionsPfS_S_S_ii_param_3,
	.param .u32 _Z21update_best_positionsPfS_S_S_ii_param_4,
	.param .u32 _Z21update_best_positionsPfS_S_S_ii_param_5
)
{
	.reg .pred 	%p<4>;
	.reg .b32 	%r<14>;
	.reg .b32 	%f<7>;
	.reg .b64 	%rd<16>;

	ld.param.u64 	%rd6, [_Z21update_best_positionsPfS_S_S_ii_param_0];
	ld.param.u64 	%rd7, [_Z21update_best_positionsPfS_S_S_ii_param_1];
	ld.param.u64 	%rd8, [_Z21update_best_positionsPfS_S_S_ii_param_2];
	ld.param.u64 	%rd9, [_Z21update_best_positionsPfS_S_S_ii_param_3];
	ld.param.u32 	%r8, [_Z21update_best_positionsPfS_S_S_ii_param_4];
	ld.param.u32 	%r7, [_Z21update_best_positionsPfS_S_S_ii_param_5];
	mov.u32 	%r9, %tid.x;
	mov.u32 	%r10, %ctaid.x;
	mov.u32 	%r1, %ntid.x;
	mad.lo.s32 	%r13, %r10, %r1, %r9;
	mul.lo.s32 	%r3, %r7, %r8;
	setp.ge.s32 	%p1, %r13, %r3;
	@%p1 bra 	$L__BB2_6;
	mov.u32 	%r11, %nctaid.x;
	mul.lo.s32 	%r4, %r1, %r11;
	cvta.to.global.u64 	%rd1, %rd8;
	cvta.to.global.u64 	%rd2, %rd9;
	cvta.to.global.u64 	%rd3, %rd7;
	cvta.to.global.u64 	%rd4, %rd6;
$L__BB2_2:
	div.s32 	%r12, %r13, %r7;
	mul.wide.s32 	%rd10, %r12, 4;
	add.s64 	%rd11, %rd1, %rd10;
	ld.global.f32 	%f4, [%rd11];
	add.s64 	%rd12, %rd2, %rd10;
	ld.global.f32 	%f5, [%rd12];
	setp.geu.f32 	%p2, %f4, %f5;
	mul.wide.s32 	%rd13, %r13, 4;
	add.s64 	%rd5, %rd3, %rd13;
	@%p2 bra 	$L__BB2_4;
	add.s64 	%rd15, %rd4, %rd13;
	ld.global.f32 	%f6, [%rd15];
	bra.uni 	$L__BB2_5;
$L__BB2_4:
	ld.global.f32 	%f6, [%rd5];
$L__BB2_5:
	st.global.f32 	[%rd5], %f6;
	add.s32 	%r13, %r13, %r4;
	setp.lt.s32 	%p3, %r13, %r3;
	@%p3 bra 	$L__BB2_2;
$L__BB2_6:
	ret;

}
	// .globl	_Z19update_best_fitnessPfS_i
.visible .entry _Z19update_best_fitnessPfS_i(
	.param .u64 .ptr .align 1 _Z19update_best_fitnessPfS_i_param_0,
	.param .u64 .ptr .align 1 _Z19update_best_fitnessPfS_i_param_1,
	.param .u32 _Z19update_best_fitnessPfS_i_param_2
)
{
	.reg .pred 	%p<4>;
	.reg .b32 	%r<11>;
	.reg .b32 	%f<4>;
	.reg .b64 	%rd<8>;

	ld.param.u64 	%rd3, [_Z19update_best_fitnessPfS_i_param_0];
	ld.param.u64 	%rd4, [_Z19update_best_fitnessPfS_i_param_1];
	ld.param.u32 	%r6, [_Z19update_best_fitnessPfS_i_param_2];
	mov.u32 	%r7, %tid.x;
	mov.u32 	%r8, %ctaid.x;
	mov.u32 	%r1, %ntid.x;
	mad.lo.s32 	%r10, %r8, %r1, %r7;
	setp.ge.s32 	%p1, %r10, %r6;
	@%p1 bra 	$L__BB3_3;
	mov.u32 	%r9, %nctaid.x;
	mul.lo.s32 	%r3, %r1, %r9;
	cvta.to.global.u64 	%rd1, %rd3;
	cvta.to.global.u64 	%rd2, %rd4;
$L__BB3_2:
	mul.wide.s32 	%rd5, %r10, 4;
	add.s64 	%rd6, %rd2, %rd5;
	add.s64 	%rd7, %rd1, %rd5;
	ld.global.f32 	%f1, [%rd7];
	ld.global.f32 	%f2, [%rd6];
	setp.lt.f32 	%p2, %f1, %f2;
	selp.f32 	%f3, %f1, %f2, %p2;
	st.global.f32 	[%rd6], %f3;
	add.s32 	%r10, %r10, %r3;
	setp.lt.s32 	%p3, %r10, %r6;
	@%p3 bra 	$L__BB3_2;
$L__BB3_3:
	ret;

}
	// .globl	_Z15init_populationPfS_iii
.visible .entry _Z15init_populationPfS_iii(
	.param .u64 .ptr .align 1 _Z15init_populationPfS_iii_param_0,
	.param .u64 .ptr .align 1 _Z15init_populationPfS_iii_param_1,
	.param .u32 _Z15init_populationPfS_iii_param_2,
	.param .u32 _Z15init_populationPfS_iii_param_3,
	.param .u32 _Z15init_populationPfS_iii_param_4
)
{
	.local .align 8 .b8 	__local_depot4[48];
	.reg .b64 	%SP;
	.reg .b64 	%SPL;
	.reg .pred 	%p<66>;
	.reg .b32 	%r<1222>;
	.reg .b32 	%f<7>;
	.reg .b64 	%rd<29>;

	mov.u64 	%SPL, __local_depot4;
	ld.param.u32 	%r556, [_Z15init_populationPfS_iii_param_2];
	ld.param.u32 	%r557, [_Z15init_populationPfS_iii_param_3];
	ld.param.u32 	%r558, [_Z15init_populationPfS_iii_param_4];
	mul.lo.s32 	%r1, %r558, %r557;
	mov.u32 	%r559, %tid.x;
	mov.u32 	%r560, %ctaid.x;
	mov.u32 	%r561, %ntid.x;
	mad.lo.s32 	%r929, %r560, %r561, %r559;
	setp.ge.s32 	%p1, %r929, %r1;
	@%p1 bra 	$L__BB4_118;
	add.u64 	%rd1, %SPL, 0;
	xor.b32  	%r562, %r556, -1429050551;
	mul.lo.s32 	%r563, %r562, 1099087573;
	setp.gt.s32 	%p2, %r556, -1;
	selp.b32 	%r564, -644748465, -1947113066, %p2;
	add.s32 	%r565, %r564, %r563;
	add.s32 	%r3, %r563, 123456789;
	xor.b32  	%r4, %r563, 362436069;
	add.s32 	%r5, %r564, 521288629;
	xor.b32  	%r6, %r564, 88675123;
	add.s32 	%r7, %r563, 5783321;
	ld.const.f32 	%f1, [pso_lower_bound];
	add.s32 	%r8, %r565, 6977678;
	ld.const.f32 	%f4, [pso_upper_bound];
	sub.f32 	%f5, %f4, %f1;
	mov.u64 	%rd13, precalc_xorwow_matrix;
$L__BB4_2:
	cvt.s64.s32 	%rd28, %r929;
	st.local.u32 	[%rd1+4], %r3;
	st.local.v2.u32 	[%rd1+8], {%r4, %r5};
	st.local.v2.u32 	[%rd1+16], {%r6, %r7};
	setp.eq.s32 	%p3, %r929, 0;
	mov.u32 	%r948, %r7;
	mov.u32 	%r949, %r6;
	mov.u32 	%r950, %r5;
	mov.u32 	%r951, %r4;
	mov.u32 	%r952, %r3;
	@%p3 bra 	$L__BB4_117;
	mov.b32 	%r935, 0;
	mov.u32 	%r948, %r7;
	mov.u32 	%r949, %r6;
	mov.u32 	%r950, %r5;
	mov.u32 	%r951, %r4;
	mov.u32 	%r952, %r3;
$L__BB4_4:
	mov.u64 	%rd3, %rd28;
	and.b64  	%rd4, %rd3, 3;
	setp.eq.s64 	%p4, %rd4, 0;
	@%p4 bra 	$L__BB4_116;
	mul.wide.u32 	%rd12, %r935, 3200;
	add.s64 	%rd5, %rd13, %rd12;
	mov.b32 	%r948, 0;
	mov.u32 	%r949, %r948;
	mov.u32 	%r950, %r948;
	mov.u32 	%r951, %r948;
	mov.u32 	%r952, %r948;
	mov.u32 	%r941, %r948;
$L__BB4_6:
	mul.wide.u32 	%rd14, %r941, 4;
	add.s64 	%rd15, %rd1, %rd14;
	ld.local.u32 	%r22, [%rd15+4];
	shl.b32 	%r23, %r941, 5;
	mov.b32 	%r947, 0;
$L__BB4_7:
	.pragma "nounroll";
	shr.u32 	%r569, %r22, %r947;
	and.b32  	%r570, %r569, 1;
	setp.eq.b32 	%p5, %r570, 1;
	not.pred 	%p6, %p5;
	add.s32 	%r571, %r23, %r947;
	mul.lo.s32 	%r572, %r571, 5;
	mul.wide.u32 	%rd16, %r572, 4;
	add.s64 	%rd6, %rd5, %rd16;
	@%p6 bra 	$L__BB4_9;
	ld.global.u32 	%r573, [%rd6];
	xor.b32  	%r952, %r952, %r573;
	ld.global.u32 	%r574, [%rd6+4];
	xor.b32  	%r951, %r951, %r574;
	ld.global.u32 	%r575, [%rd6+8];
	xor.b32  	%r950, %r950, %r575;
	ld.global.u32 	%r576, [%rd6+12];
	xor.b32  	%r949, %r949, %r576;
	ld.global.u32 	%r577, [%rd6+16];
	xor.b32  	%r948, %r948, %r577;
$L__BB4_9:
	and.b32  	%r579, %r569, 2;
	setp.eq.s32 	%p7, %r579, 0;
	@%p7 bra 	$L__BB4_11;
	ld.global.u32 	%r580, [%rd6+20];
	xor.b32  	%r952, %r952, %r580;
	ld.global.u32 	%r581, [%rd6+24];
	xor.b32  	%r951, %r951, %r581;
	ld.global.u32 	%r582, [%rd6+28];
	xor.b32  	%r950, %r950, %r582;
	ld.global.u32 	%r583, [%rd6+32];
	xor.b32  	%r949, %r949, %r583;
	ld.global.u32 	%r584, [%rd6+36];
	xor.b32  	%r948, %r948, %r584;
$L__BB4_11:
	and.b32  	%r586, %r569, 4;
	setp.eq.s32 	%p8, %r586, 0;
	@%p8 bra 	$L__BB4_13;
	ld.global.u32 	%r587, [%rd6+40];
	xor.b32  	%r952, %r952, %r587;
	ld.global.u32 	%r588, [%rd6+44];
	xor.b32  	%r951, %r951, %r588;
	ld.global.u32 	%r589, [%rd6+48];
	xor.b32  	%r950, %r950, %r589;
	ld.global.u32 	%r590, [%rd6+52];
	xor.b32  	%r949, %r949, %r590;
	ld.global.u32 	%r591, [%rd6+56];
	xor.b32  	%r948, %r948, %r591;
$L__BB4_13:
	and.b32  	%r593, %r569, 8;
	setp.eq.s32 	%p9, %r593, 0;
	@%p9 bra 	$L__BB4_15;
	ld.global.u32 	%r594, [%rd6+60];
	xor.b32  	%r952, %r952, %r594;
	ld.global.u32 	%r595, [%rd6+64];
	xor.b32  	%r951, %r951, %r595;
	ld.global.u32 	%r596, [%rd6+68];
	xor.b32  	%r950, %r950, %r596;
	ld.global.u32 	%r597, [%rd6+72];
	xor.b32  	%r949, %r949, %r597;
	ld.global.u32 	%r598, [%rd6+76];
	xor.b32  	%r948, %r948, %r598;
$L__BB4_15:
	and.b32  	%r600, %r569, 16;
	setp.eq.s32 	%p10, %r600, 0;
	@%p10 bra 	$L__BB4_17;
	ld.global.u32 	%r601, [%rd6+80];
	xor.b32  	%r952, %r952, %r601;
	ld.global.u32 	%r602, [%rd6+84];
	xor.b32  	%r951, %r951, %r602;
	ld.global.u32 	%r603, [%rd6+88];
	xor.b32  	%r950, %r950, %r603;
	ld.global.u32 	%r604, [%rd6+92];
	xor.b32  	%r949, %r949, %r604;
	ld.global.u32 	%r605, [%rd6+96];
	xor.b32  	%r948, %r948, %r605;
$L__BB4_17:
	and.b32  	%r607, %r569, 32;
	setp.eq.s32 	%p11, %r607, 0;
	@%p11 bra 	$L__BB4_19;
	ld.global.u32 	%r608, [%rd6+100];
	xor.b32  	%r952, %r952, %r608;
	ld.global.u32 	%r609, [%rd6+104];
	xor.b32  	%r951, %r951, %r609;
	ld.global.u32 	%r610, [%rd6+108];
	xor.b32  	%r950, %r950, %r610;
	ld.global.u32 	%r611, [%rd6+112];
	xor.b32  	%r949, %r949, %r611;
	ld.global.u32 	%r612, [%rd6+116];
	xor.b32  	%r948, %r948, %r612;
$L__BB4_19:
	and.b32  	%r614, %r569, 64;
	setp.eq.s32 	%p12, %r614, 0;
	@%p12 bra 	$L__BB4_21;
	ld.global.u32 	%r615, [%rd6+120];
	xor.b32  	%r952, %r952, %r615;
	ld.global.u32 	%r616, [%rd6+124];
	xor.b32  	%r951, %r951, %r616;
	ld.global.u32 	%r617, [%rd6+128];
	xor.b32  	%r950, %r950, %r617;
	ld.global.u32 	%r618, [%rd6+132];
	xor.b32  	%r949, %r949, %r618;
	ld.global.u32 	%r619, [%rd6+136];
	xor.b32  	%r948, %r948, %r619;
$L__BB4_21:
	and.b32  	%r621, %r569, 128;
	setp.eq.s32 	%p13, %r621, 0;
	@%p13 bra 	$L__BB4_23;
	ld.global.u32 	%r622, [%rd6+140];
	xor.b32  	%r952, %r952, %r622;
	ld.global.u32 	%r623, [%rd6+144];
	xor.b32  	%r951, %r951, %r623;
	ld.global.u32 	%r624, [%rd6+148];
	xor.b32  	%r950, %r950, %r624;
	ld.global.u32 	%r625, [%rd6+152];
	xor.b32  	%r949, %r949, %r625;
	ld.global.u32 	%r626, [%rd6+156];
	xor.b32  	%r948, %r948, %r626;
$L__BB4_23:
	and.b32  	%r628, %r569, 256;
	setp.eq.s32 	%p14, %r628, 0;
	@%p14 bra 	$L__BB4_25;
	ld.global.u32 	%r629, [%rd6+160];
	xor.b32  	%r952, %r952, %r629;
	ld.global.u32 	%r630, [%rd6+164];
	xor.b32  	%r951, %r951, %r630;
	ld.global.u32 	%r631, [%rd6+168];
	xor.b32  	%r950, %r950, %r631;
	ld.global.u32 	%r632, [%rd6+172];
	xor.b32  	%r949, %r949, %r632;
	ld.global.u32 	%r633, [%rd6+176];
	xor.b32  	%r948, %r948, %r633;
$L__BB4_25:
	and.b32  	%r635, %r569, 512;
	setp.eq.s32 	%p15, %r635, 0;
	@%p15 bra 	$L__BB4_27;
	ld.global.u32 	%r636, [%rd6+180];
	xor.b32  	%r952, %r952, %r636;
	ld.global.u32 	%r637, [%rd6+184];
	xor.b32  	%r951, %r951, %r637;
	ld.global.u32 	%r638, [%rd6+188];
	xor.b32  	%r950, %r950, %r638;
	ld.global.u32 	%r639, [%rd6+192];
	xor.b32  	%r949, %r949, %r639;
	ld.global.u32 	%r640, [%rd6+196];
	xor.b32  	%r948, %r948, %r640;
$L__BB4_27:
	and.b32  	%r642, %r569, 1024;
	setp.eq.s32 	%p16, %r642, 0;
	@%p16 bra 	$L__BB4_29;
	ld.global.u32 	%r643, [%rd6+200];
	xor.b32  	%r952, %r952, %r643;
	ld.global.u32 	%r644, [%rd6+204];
	xor.b32  	%r951, %r951, %r644;
	ld.global.u32 	%r645, [%rd6+208];
	xor.b32  	%r950, %r950, %r645;
	ld.global.u32 	%r646, [%rd6+212];
	xor.b32  	%r949, %r949, %r646;
	ld.global.u32 	%r647, [%rd6+216];
	xor.b32  	%r948, %r948, %r647;
$L__BB4_29:
	and.b32  	%r649, %r569, 2048;
	setp.eq.s32 	%p17, %r649, 0;
	@%p17 bra 	$L__BB4_31;
	ld.global.u32 	%r650, [%rd6+220];
	xor.b32  	%r952, %r952, %r650;
	ld.global.u32 	%r651, [%rd6+224];
	xor.b32  	%r951, %r951, %r651;
	ld.global.u32 	%r652, [%rd6+228];
	xor.b32  	%r950, %r950, %r652;
	ld.global.u32 	%r653, [%rd6+232];
	xor.b32  	%r949, %r949, %r653;
	ld.global.u32 	%r654, [%rd6+236];
	xor.b32  	%r948, %r948, %r654;
$L__BB4_31:
	and.b32  	%r656, %r569, 4096;
	setp.eq.s32 	%p18, %r656, 0;
	@%p18 bra 	$L__BB4_33;
	ld.global.u32 	%r657, [%rd6+240];
	xor.b32  	%r952, %r952, %r657;
	ld.global.u32 	%r658, [%rd6+244];
	xor.b32  	%r951, %r951, %r658;
	ld.global.u32 	%r659, [%rd6+248];
	xor.b32  	%r950, %r950, %r659;
	ld.global.u32 	%r660, [%rd6+252];
	xor.b32  	%r949, %r949, %r660;
	ld.global.u32 	%r661, [%rd6+256];
	xor.b32  	%r948, %r948, %r661;
$L__BB4_33:
	and.b32  	%r663, %r569, 8192;
	setp.eq.s32 	%p19, %r663, 0;
	@%p19 bra 	$L__BB4_35;
	ld.global.u32 	%r664, [%rd6+260];
	xor.b32  	%r952, %r952, %r664;
	ld.global.u32 	%r665, [%rd6+264];
	xor.b32  	%r951, %r951, %r665;
	ld.global.u32 	%r666, [%rd6+268];
	xor.b32  	%r950, %r950, %r666;
	ld.global.u32 	%r667, [%rd6+272];
	xor.b32  	%r949, %r949, %r667;
	ld.global.u32 	%r668, [%rd6+276];
	xor.b32  	%r948, %r948, %r668;
$L__BB4_35:
	and.b32  	%r670, %r569, 16384;
	setp.eq.s32 	%p20, %r670, 0;
	@%p20 bra 	$L__BB4_37;
	ld.global.u32 	%r671, [%rd6+280];
	xor.b32  	%r952, %r952, %r671;
	ld.global.u32 	%r672, [%rd6+284];
	xor.b32  	%r951, %r951, %r672;
	ld.global.u32 	%r673, [%rd6+288];
	xor.b32  	%r950, %r950, %r673;
	ld.global.u32 	%r674, [%rd6+292];
	xor.b32  	%r949, %r949, %r674;
	ld.global.u32 	%r675, [%rd6+296];
	xor.b32  	%r948, %r948, %r675;
$L__BB4_37:
	and.b32  	%r677, %r569, 32768;
	setp.eq.s32 	%p21, %r677, 0;
	@%p21 bra 	$L__BB4_39;
	ld.global.u32 	%r678, [%rd6+300];
	xor.b32  	%r952, %r952, %r678;
	ld.global.u32 	%r679, [%rd6+304];
	xor.b32  	%r951, %r951, %r679;
	ld.global.u32 	%r680, [%rd6+308];
	xor.b32  	%r950, %r950, %r680;
	ld.global.u32 	%r681, [%rd6+312];
	xor.b32  	%r949, %r949, %r681;
	ld.global.u32 	%r682, [%rd6+316];
	xor.b32  	%r948, %r948, %r682;
$L__BB4_39:
	add.s32 	%r947, %r947, 16;
	setp.ne.s32 	%p22, %r947, 32;
	@%p22 bra 	$L__BB4_7;
	mad.lo.s32 	%r683, %r941, -31, %r23;
	add.s32 	%r941, %r683, 1;
	setp.ne.s32 	%p23, %r941, 5;
	@%p23 bra 	$L__BB4_6;
	st.local.u32 	[%rd1+4], %r952;
	st.local.v2.u32 	[%rd1+8], {%r951, %r950};
	st.local.v2.u32 	[%rd1+16], {%r949, %r948};
	setp.eq.s64 	%p24, %rd4, 1;
	@%p24 bra 	$L__BB4_116;
	mov.b32 	%r948, 0;
	mov.u32 	%r949, %r948;
	mov.u32 	%r950, %r948;
	mov.u32 	%r951, %r948;
	mov.u32 	%r952, %r948;
	mov.u32 	%r1033, %r948;
$L__BB4_43:
	mul.wide.u32 	%rd17, %r1033, 4;
	add.s64 	%rd18, %rd1, %rd17;
	ld.local.u32 	%r198, [%rd18+4];
	shl.b32 	%r199, %r1033, 5;
	mov.b32 	%r1039, 0;
$L__BB4_44:
	.pragma "nounroll";
	shr.u32 	%r686, %r198, %r1039;
	and.b32  	%r687, %r686, 1;
	setp.eq.b32 	%p25, %r687, 1;
	not.pred 	%p26, %p25;
	add.s32 	%r688, %r199, %r1039;
	mul.lo.s32 	%r689, %r688, 5;
	mul.wide.u32 	%rd19, %r689, 4;
	add.s64 	%rd7, %rd5, %rd19;
	@%p26 bra 	$L__BB4_46;
	ld.global.u32 	%r690, [%rd7];
	xor.b32  	%r952, %r952, %r690;
	ld.global.u32 	%r691, [%rd7+4];
	xor.b32  	%r951, %r951, %r691;
	ld.global.u32 	%r692, [%rd7+8];
	xor.b32  	%r950, %r950, %r692;
	ld.global.u32 	%r693, [%rd7+12];
	xor.b32  	%r949, %r949, %r693;
	ld.global.u32 	%r694, [%rd7+16];
	xor.b32  	%r948, %r948, %r694;
$L__BB4_46:
	and.b32  	%r696, %r686, 2;
	setp.eq.s32 	%p27, %r696, 0;
	@%p27 bra 	$L__BB4_48;
	ld.global.u32 	%r697, [%rd7+20];
	xor.b32  	%r952, %r952, %r697;
	ld.global.u32 	%r698, [%rd7+24];
	xor.b32  	%r951, %r951, %r698;
	ld.global.u32 	%r699, [%rd7+28];
	xor.b32  	%r950, %r950, %r699;
	ld.global.u32 	%r700, [%rd7+32];
	xor.b32  	%r949, %r949, %r700;
	ld.global.u32 	%r701, [%rd7+36];
	xor.b32  	%r948, %r948, %r701;
$L__BB4_48:
	and.b32  	%r703, %r686, 4;
	setp.eq.s32 	%p28, %r703, 0;
	@%p28 bra 	$L__BB4_50;
	ld.global.u32 	%r704, [%rd7+40];
	xor.b32  	%r952, %r952, %r704;
	ld.global.u32 	%r705, [%rd7+44];
	xor.b32  	%r951, %r951, %r705;
	ld.global.u32 	%r706, [%rd7+48];
	xor.b32  	%r950, %r950, %r706;
	ld.global.u32 	%r707, [%rd7+52];
	xor.b32  	%r949, %r949, %r707;
	ld.global.u32 	%r708, [%rd7+56];
	xor.b32  	%r948, %r948, %r708;
$L__BB4_50:
	and.b32  	%r710, %r686, 8;
	setp.eq.s32 	%p29, %r710, 0;
	@%p29 bra 	$L__BB4_52;
	ld.global.u32 	%r711, [%rd7+60];
	xor.b32  	%r952, %r952, %r711;
	ld.global.u32 	%r712, [%rd7+64];
	xor.b32  	%r951, %r951, %r712;
	ld.global.u32 	%r713, [%rd7+68];
	xor.b32  	%r950, %r950, %r713;
	ld.global.u32 	%r714, [%rd7+72];
	xor.b32  	%r949, %r949, %r714;
	ld.global.u32 	%r715, [%rd7+76];
	xor.b32  	%r948, %r948, %r715;
$L__BB4_52:
	and.b32  	%r717, %r686, 16;
	setp.eq.s32 	%p30, %r717, 0;
	@%p30 bra 	$L__BB4_54;
	ld.global.u32 	%r718, [%rd7+80];
	xor.b32  	%r952, %r952, %r718;
	ld.global.u32 	%r719, [%rd7+84];
	xor.b32  	%r951, %r951, %r719;
	ld.global.u32 	%r720, [%rd7+88];
	xor.b32  	%r950, %r950, %r720;
	ld.global.u32 	%r721, [%rd7+92];
	xor.b32  	%r949, %r949, %r721;
	ld.global.u32 	%r722, [%rd7+96];
	xor.b32  	%r948, %r948, %r722;
$L__BB4_54:
	and.b32  	%r724, %r686, 32;
	setp.eq.s32 	%p31, %r724, 0;
	@%p31 bra 	$L__BB4_56;
	ld.global.u32 	%r725, [%rd7+100];
	xor.b32  	%r952, %r952, %r725;
	ld.global.u32 	%r726, [%rd7+104];
	xor.b32  	%r951, %r951, %r726;
	ld.global.u32 	%r727, [%rd7+108];
	xor.b32  	%r950, %r950, %r727;
	ld.global.u32 	%r728, [%rd7+112];
	xor.b32  	%r949, %r949, %r728;
	ld.global.u32 	%r729, [%rd7+116];
	xor.b32  	%r948, %r948, %r729;
$L__BB4_56:
	and.b32  	%r731, %r686, 64;
	setp.eq.s32 	%p32, %r731, 0;
	@%p32 bra 	$L__BB4_58;
	ld.global.u32 	%r732, [%rd7+120];
	xor.b32  	%r952, %r952, %r732;
	ld.global.u32 	%r733, [%rd7+124];
	xor.b32  	%r951, %r951, %r733;
	ld.global.u32 	%r734, [%rd7+128];
	xor.b32  	%r950, %r950, %r734;
	ld.global.u32 	%r735, [%rd7+132];
	xor.b32  	%r949, %r949, %r735;
	ld.global.u32 	%r736, [%rd7+136];
	xor.b32  	%r948, %r948, %r736;
$L__BB4_58:
	and.b32  	%r738, %r686, 128;
	setp.eq.s32 	%p33, %r738, 0;
	@%p33 bra 	$L__BB4_60;
	ld.global.u32 	%r739, [%rd7+140];
	xor.b32  	%r952, %r952, %r739;
	ld.global.u32 	%r740, [%rd7+144];
	xor.b32  	%r951, %r951, %r740;
	ld.global.u32 	%r741, [%rd7+148];
	xor.b32  	%r950, %r950, %r741;
	ld.global.u32 	%r742, [%rd7+152];
	xor.b32  	%r949, %r949, %r742;
	ld.global.u32 	%r743, [%rd7+156];
	xor.b32  	%r948, %r948, %r743;
$L__BB4_60:
	and.b32  	%r745, %r686, 256;
	setp.eq.s32 	%p34, %r745, 0;
	@%p34 bra 	$L__BB4_62;
	ld.global.u32 	%r746, [%rd7+160];
	xor.b32  	%r952, %r952, %r746;
	ld.global.u32 	%r747, [%rd7+164];
	xor.b32  	%r951, %r951, %r747;
	ld.global.u32 	%r748, [%rd7+168];
	xor.b32  	%r950, %r950, %r748;
	ld.global.u32 	%r749, [%rd7+172];
	xor.b32  	%r949, %r949, %r749;
	ld.global.u32 	%r750, [%rd7+176];
	xor.b32  	%r948, %r948, %r750;
$L__BB4_62:
	and.b32  	%r752, %r686, 512;
	setp.eq.s32 	%p35, %r752, 0;
	@%p35 bra 	$L__BB4_64;
	ld.global.u32 	%r753, [%rd7+180];
	xor.b32  	%r952, %r952, %r753;
	ld.global.u32 	%r754, [%rd7+184];
	xor.b32  	%r951, %r951, %r754;
	ld.global.u32 	%r755, [%rd7+188];
	xor.b32  	%r950, %r950, %r755;
	ld.global.u32 	%r756, [%rd7+192];
	xor.b32  	%r949, %r949, %r756;
	ld.global.u32 	%r757, [%rd7+196];
	xor.b32  	%r948, %r948, %r757;
$L__BB4_64:
	and.b32  	%r759, %r686, 1024;
	setp.eq.s32 	%p36, %r759, 0;
	@%p36 bra 	$L__BB4_66;
	ld.global.u32 	%r760, [%rd7+200];
	xor.b32  	%r952, %r952, %r760;
	ld.global.u32 	%r761, [%rd7+204];
	xor.b32  	%r951, %r951, %r761;
	ld.global.u32 	%r762, [%rd7+208];
	xor.b32  	%r950, %r950, %r762;
	ld.global.u32 	%r763, [%rd7+212];
	xor.b32  	%r949, %r949, %r763;
	ld.global.u32 	%r764, [%rd7+216];
	xor.b32  	%r948, %r948, %r764;
$L__BB4_66:
	and.b32  	%r766, %r686, 2048;
	setp.eq.s32 	%p37, %r766, 0;
	@%p37 bra 	$L__BB4_68;
	ld.global.u32 	%r767, [%rd7+220];
	xor.b32  	%r952, %r952, %r767;
	ld.global.u32 	%r768, [%rd7+224];
	xor.b32  	%r951, %r951, %r768;
	ld.global.u32 	%r769, [%rd7+228];
	xor.b32  	%r950, %r950, %r769;
	ld.global.u32 	%r770, [%rd7+232];
	xor.b32  	%r949, %r949, %r770;
	ld.global.u32 	%r771, [%rd7+236];
	xor.b32  	%r948, %r948, %r771;
$L__BB4_68:
	and.b32  	%r773, %r686, 4096;
	setp.eq.s32 	%p38, %r773, 0;
	@%p38 bra 	$L__BB4_70;
	ld.global.u32 	%r774, [%rd7+240];
	xor.b32  	%r952, %r952, %r774;
	ld.global.u32 	%r775, [%rd7+244];
	xor.b32  	%r951, %r951, %r775;
	ld.global.u32 	%r776, [%rd7+248];
	xor.b32  	%r950, %r950, %r776;
	ld.global.u32 	%r777, [%rd7+252];
	xor.b32  	%r949, %r949, %r777;
	ld.global.u32 	%r778, [%rd7+256];
	xor.b32  	%r948, %r948, %r778;
$L__BB4_70:
	and.b32  	%r780, %r686, 8192;
	setp.eq.s32 	%p39, %r780, 0;
	@%p39 bra 	$L__BB4_72;
	ld.global.u32 	%r781, [%rd7+260];
	xor.b32  	%r952, %r952, %r781;
	ld.global.u32 	%r782, [%rd7+264];
	xor.b32  	%r951, %r951, %r782;
	ld.global.u32 	%r783, [%rd7+268];
	xor.b32  	%r950, %r950, %r783;
	ld.global.u32 	%r784, [%rd7+272];
	xor.b32  	%r949, %r949, %r784;
	ld.global.u32 	%r785, [%rd7+276];
	xor.b32  	%r948, %r948, %r785;
$L__BB4_72:
	and.b32  	%r787, %r686, 16384;
	setp.eq.s32 	%p40, %r787, 0;
	@%p40 bra 	$L__BB4_74;
	ld.global.u32 	%r788, [%rd7+280];
	xor.b32  	%r952, %r952, %r788;
	ld.global.u32 	%r789, [%rd7+284];
	xor.b32  	%r951, %r951, %r789;
	ld.global.u32 	%r790, [%rd7+288];
	xor.b32  	%r950, %r950, %r790;
	ld.global.u32 	%r791, [%rd7+292];
	xor.b32  	%r949, %r949, %r791;
	ld.global.u32 	%r792, [%rd7+296];
	xor.b32  	%r948, %r948, %r792;
$L__BB4_74:
	and.b32  	%r794, %r686, 32768;
	setp.eq.s32 	%p41, %r794, 0;
	@%p41 bra 	$L__BB4_76;
	ld.global.u32 	%r795, [%rd7+300];
	xor.b32  	%r952, %r952, %r795;
	ld.global.u32 	%r796, [%rd7+304];
	xor.b32  	%r951, %r951, %r796;
	ld.global.u32 	%r797, [%rd7+308];
	xor.b32  	%r950, %r950, %r797;
	ld.global.u32 	%r798, [%rd7+312];
	xor.b32  	%r949, %r949, %r798;
	ld.global.u32 	%r799, [%rd7+316];
	xor.b32  	%r948, %r948, %r799;
$L__BB4_76:
	add.s32 	%r1039, %r1039, 16;
	setp.ne.s32 	%p42, %r1039, 32;
	@%p42 bra 	$L__BB4_44;
	mad.lo.s32 	%r800, %r1033, -31, %r199;
	add.s32 	%r1033, %r800, 1;
	setp.ne.s32 	%p43, %r1033, 5;
	@%p43 bra 	$L__BB4_43;
	st.local.u32 	[%rd1+4], %r952;
	st.local.v2.u32 	[%rd1+8], {%r951, %r950};
	st.local.v2.u32 	[%rd1+16], {%r949, %r948};
	setp.ne.s64 	%p44, %rd4, 3;
	@%p44 bra 	$L__BB4_116;
	mov.b32 	%r948, 0;
	mov.u32 	%r949, %r948;
	mov.u32 	%r950, %r948;
	mov.u32 	%r951, %r948;
	mov.u32 	%r952, %r948;
	mov.u32 	%r1125, %r948;
$L__BB4_80:
	mul.wide.u32 	%rd20, %r1125, 4;
	add.s64 	%rd21, %rd1, %rd20;
	ld.local.u32 	%r374, [%rd21+4];
	shl.b32 	%r375, %r1125, 5;
	mov.b32 	%r1131, 0;
$L__BB4_81:
	.pragma "nounroll";
	shr.u32 	%r803, %r374, %r1131;
	and.b32  	%r804, %r803, 1;
	setp.eq.b32 	%p45, %r804, 1;
	not.pred 	%p46, %p45;
	add.s32 	%r805, %r375, %r1131;
	mul.lo.s32 	%r806, %r805, 5;
	mul.wide.u32 	%rd22, %r806, 4;
	add.s64 	%rd8, %rd5, %rd22;
	@%p46 bra 	$L__BB4_83;
	ld.global.u32 	%r807, [%rd8];
	xor.b32  	%r952, %r952, %r807;
	ld.global.u32 	%r808, [%rd8+4];
	xor.b32  	%r951, %r951, %r808;
	ld.global.u32 	%r809, [%rd8+8];
	xor.b32  	%r950, %r950, %r809;
	ld.global.u32 	%r810, [%rd8+12];
	xor.b32  	%r949, %r949, %r810;
	ld.global.u32 	%r811, [%rd8+16];
	xor.b32  	%r948, %r948, %r811;
$L__BB4_83:
	and.b32  	%r813, %r803, 2;
	setp.eq.s32 	%p47, %r813, 0;
	@%p47 bra 	$L__BB4_85;
	ld.global.u32 	%r814, [%rd8+20];
	xor.b32  	%r952, %r952, %r814;
	ld.global.u32 	%r815, [%rd8+24];
	xor.b32  	%r951, %r951, %r815;
	ld.global.u32 	%r816, [%rd8+28];
	xor.b32  	%r950, %r950, %r816;
	ld.global.u32 	%r817, [%rd8+32];
	xor.b32  	%r949, %r949, %r817;
	ld.global.u32 	%r818, [%rd8+36];
	xor.b32  	%r948, %r948, %r818;
$L__BB4_85:
	and.b32  	%r820, %r803, 4;
	setp.eq.s32 	%p48, %r820, 0;
	@%p48 bra 	$L__BB4_87;
	ld.global.u32 	%r821, [%rd8+40];
	xor.b32  	%r952, %r952, %r821;
	ld.global.u32 	%r822, [%rd8+44];
	xor.b32  	%r951, %r951, %r822;
	ld.global.u32 	%r823, [%rd8+48];
	xor.b32  	%r950, %r950, %r823;
	ld.global.u32 	%r824, [%rd8+52];
	xor.b32  	%r949, %r949, %r824;
	ld.global.u32 	%r825, [%rd8+56];
	xor.b32  	%r948, %r948, %r825;
$L__BB4_87:
	and.b32  	%r827, %r803, 8;
	setp.eq.s32 	%p49, %r827, 0;
	@%p49 bra 	$L__BB4_89;
	ld.global.u32 	%r828, [%rd8+60];
	xor.b32  	%r952, %r952, %r828;
	ld.global.u32 	%r829, [%rd8+64];
	xor.b32  	%r951, %r951, %r829;
	ld.global.u32 	%r830, [%rd8+68];
	xor.b32  	%r950, %r950, %r830;
	ld.global.u32 	%r831, [%rd8+72];
	xor.b32  	%r949, %r949, %r831;
	ld.global.u32 	%r832, [%rd8+76];
	xor.b32  	%r948, %r948, %r832;
$L__BB4_89:
	and.b32  	%r834, %r803, 16;
	setp.eq.s32 	%p50, %r834, 0;
	@%p50 bra 	$L__BB4_91;
	ld.global.u32 	%r835, [%rd8+80];
	xor.b32  	%r952, %r952, %r835;
	ld.global.u32 	%r836, [%rd8+84];
	xor.b32  	%r951, %r951, %r836;
	ld.global.u32 	%r837, [%rd8+88];
	xor.b32  	%r950, %r950, %r837;
	ld.global.u32 	%r838, [%rd8+92];
	xor.b32  	%r949, %r949, %r838;
	ld.global.u32 	%r839, [%rd8+96];
	xor.b32  	%r948, %r948, %r839;
$L__BB4_91:
	and.b32  	%r841, %r803, 32;
	setp.eq.s32 	%p51, %r841, 0;
	@%p51 bra 	$L__BB4_93;
	ld.global.u32 	%r842, [%rd8+100];
	xor.b32  	%r952, %r952, %r842;
	ld.global.u32 	%r843, [%rd8+104];
	xor.b32  	%r951, %r951, %r843;
	ld.global.u32 	%r844, [%rd8+108];
	xor.b32  	%r950, %r950, %r844;
	ld.global.u32 	%r845, [%rd8+112];
	xor.b32  	%r949, %r949, %r845;
	ld.global.u32 	%r846, [%rd8+116];
	xor.b32  	%r948, %r948, %r846;
$L__BB4_93:
	and.b32  	%r848, %r803, 64;
	setp.eq.s32 	%p52, %r848, 0;
	@%p52 bra 	$L__BB4_95;
	ld.global.u32 	%r849, [%rd8+120];
	xor.b32  	%r952, %r952, %r849;
	ld.global.u32 	%r850, [%rd8+124];
	xor.b32  	%r951, %r951, %r850;
	ld.global.u32 	%r851, [%rd8+128];
	xor.b32  	%r950, %r950, %r851;
	ld.global.u32 	%r852, [%rd8+132];
	xor.b32  	%r949, %r949, %r852;
	ld.global.u32 	%r853, [%rd8+136];
	xor.b32  	%r948, %r948, %r853;
$L__BB4_95:
	and.b32  	%r855, %r803, 128;
	setp.eq.s32 	%p53, %r855, 0;
	@%p53 bra 	$L__BB4_97;
	ld.global.u32 	%r856, [%rd8+140];
	xor.b32  	%r952, %r952, %r856;
	ld.global.u32 	%r857, [%rd8+144];
	xor.b32  	%r951, %r951, %r857;
	ld.global.u32 	%r858, [%rd8+148];
	xor.b32  	%r950, %r950, %r858;
	ld.global.u32 	%r859, [%rd8+152];
	xor.b32  	%r949, %r949, %r859;
	ld.global.u32 	%r860, [%rd8+156];
	xor.b32  	%r948, %r948, %r860;
$L__BB4_97:
	and.b32  	%r862, %r803, 256;
	setp.eq.s32 	%p54, %r862, 0;
	@%p54 bra 	$L__BB4_99;
	ld.global.u32 	%r863, [%rd8+160];
	xor.b32  	%r952, %r952, %r863;
	ld.global.u32 	%r864, [%rd8+164];
	xor.b32  	%r951, %r951, %r864;
	ld.global.u32 	%r865, [%rd8+168];
	xor.b32  	%r950, %r950, %r865;
	ld.global.u32 	%r866, [%rd8+172];
	xor.b32  	%r949, %r949, %r866;
	ld.global.u32 	%r867, [%rd8+176];
	xor.b32  	%r948, %r948, %r867;
$L__BB4_99:
	and.b32  	%r869, %r803, 512;
	setp.eq.s32 	%p55, %r869, 0;
	@%p55 bra 	$L__BB4_101;
	ld.global.u32 	%r870, [%rd8+180];
	xor.b32  	%r952, %r952, %r870;
	ld.global.u32 	%r871, [%rd8+184];
	xor.b32  	%r951, %r951, %r871;
	ld.global.u32 	%r872, [%rd8+188];
	xor.b32  	%r950, %r950, %r872;
	ld.global.u32 	%r873, [%rd8+192];
	xor.b32  	%r949, %r949, %r873;
	ld.global.u32 	%r874, [%rd8+196];
	xor.b32  	%r948, %r948, %r874;
$L__BB4_101:
	and.b32  	%r876, %r803, 1024;
	setp.eq.s32 	%p56, %r876, 0;
	@%p56 bra 	$L__BB4_103;
	ld.global.u32 	%r877, [%rd8+200];
	xor.b32  	%r952, %r952, %r877;
	ld.global.u32 	%r878, [%rd8+204];
	xor.b32  	%r951, %r951, %r878;
	ld.global.u32 	%r879, [%rd8+208];
	xor.b32  	%r950, %r950, %r879;
	ld.global.u32 	%r880, [%rd8+212];
	xor.b32  	%r949, %r949, %r880;
	ld.global.u32 	%r881, [%rd8+216];
	xor.b32  	%r948, %r948, %r881;
$L__BB4_103:
	and.b32  	%r883, %r803, 2048;
	setp.eq.s32 	%p57, %r883, 0;
	@%p57 bra 	$L__BB4_105;
	ld.global.u32 	%r884, [%rd8+220];
	xor.b32  	%r952, %r952, %r884;
	ld.global.u32 	%r885, [%rd8+224];
	xor.b32  	%r951, %r951, %r885;
	ld.global.u32 	%r886, [%rd8+228];
	xor.b32  	%r950, %r950, %r886;
	ld.global.u32 	%r887, [%rd8+232];
	xor.b32  	%r949, %r949, %r887;
	ld.global.u32 	%r888, [%rd8+236];
	xor.b32  	%r948, %r948, %r888;
$L__BB4_105:
	and.b32  	%r890, %r803, 4096;
	setp.eq.s32 	%p58, %r890, 0;
	@%p58 bra 	$L__BB4_107;
	ld.global.u32 	%r891, [%rd8+240];
	xor.b32  	%r952, %r952, %r891;
	ld.global.u32 	%r892, [%rd8+244];
	xor.b32  	%r951, %r951, %r892;
	ld.global.u32 	%r893, [%rd8+248];
	xor.b32  	%r950, %r950, %r893;
	ld.global.u32 	%r894, [%rd8+252];
	xor.b32  	%r949, %r949, %r894;
	ld.global.u32 	%r895, [%rd8+256];
	xor.b32  	%r948, %r948, %r895;
$L__BB4_107:
	and.b32  	%r897, %r803, 8192;
	setp.eq.s32 	%p59, %r897, 0;
	@%p59 bra 	$L__BB4_109;
	ld.global.u32 	%r898, [%rd8+260];
	xor.b32  	%r952, %r952, %r898;
	ld.global.u32 	%r899, [%rd8+264];
	xor.b32  	%r951, %r951, %r899;
	ld.global.u32 	%r900, [%rd8+268];
	xor.b32  	%r950, %r950, %r900;
	ld.global.u32 	%r901, [%rd8+272];
	xor.b32  	%r949, %r949, %r901;
	ld.global.u32 	%r902, [%rd8+276];
	xor.b32  	%r948, %r948, %r902;
$L__BB4_109:
	and.b32  	%r904, %r803, 16384;
	setp.eq.s32 	%p60, %r904, 0;
	@%p60 bra 	$L__BB4_111;
	ld.global.u32 	%r905, [%rd8+280];
	xor.b32  	%r952, %r952, %r905;
	ld.global.u32 	%r906, [%rd8+284];
	xor.b32  	%r951, %r951, %r906;
	ld.global.u32 	%r907, [%rd8+288];
	xor.b32  	%r950, %r950, %r907;
	ld.global.u32 	%r908, [%rd8+292];
	xor.b32  	%r949, %r949, %r908;
	ld.global.u32 	%r909, [%rd8+296];
	xor.b32  	%r948, %r948, %r909;
$L__BB4_111:
	and.b32  	%r911, %r803, 32768;
	setp.eq.s32 	%p61, %r911, 0;
	@%p61 bra 	$L__BB4_113;
	ld.global.u32 	%r912, [%rd8+300];
	xor.b32  	%r952, %r952, %r912;
	ld.global.u32 	%r913, [%rd8+304];
	xor.b32  	%r951, %r951, %r913;
	ld.global.u32 	%r914, [%rd8+308];
	xor.b32  	%r950, %r950, %r914;
	ld.global.u32 	%r915, [%rd8+312];
	xor.b32  	%r949, %r949, %r915;
	ld.global.u32 	%r916, [%rd8+316];
	xor.b32  	%r948, %r948, %r916;
$L__BB4_113:
	add.s32 	%r1131, %r1131, 16;
	setp.ne.s32 	%p62, %r1131, 32;
	@%p62 bra 	$L__BB4_81;
	mad.lo.s32 	%r917, %r1125, -31, %r375;
	add.s32 	%r1125, %r917, 1;
	setp.ne.s32 	%p63, %r1125, 5;
	@%p63 bra 	$L__BB4_80;
	st.local.u32 	[%rd1+4], %r952;
	st.local.v2.u32 	[%rd1+8], {%r951, %r950};
	st.local.v2.u32 	[%rd1+16], {%r949, %r948};
$L__BB4_116:
	shr.u64 	%rd28, %rd3, 2;
	add.s32 	%r935, %r935, 1;
	setp.gt.u64 	%p64, %rd3, 3;
	@%p64 bra 	$L__BB4_4;
$L__BB4_117:
	ld.param.u64 	%rd27, [_Z15init_populationPfS_iii_param_0];
	mov.b32 	%r918, 0;
	st.local.v2.u32 	[%rd1+24], {%r918, %r918};
	st.local.u32 	[%rd1+32], %r918;
	mov.b64 	%rd23, 0;
	st.local.u64 	[%rd1+40], %rd23;
	shr.u32 	%r919, %r952, 2;
	xor.b32  	%r920, %r919, %r952;
	st.local.u32 	[%rd1+4], %r951;
	st.local.v2.u32 	[%rd1+8], {%r950, %r949};
	shl.b32 	%r921, %r948, 4;
	shl.b32 	%r922, %r920, 1;
	xor.b32  	%r923, %r922, %r921;
	xor.b32  	%r924, %r923, %r920;
	xor.b32  	%r925, %r924, %r948;
	st.local.v2.u32 	[%rd1+16], {%r948, %r925};
	add.s32 	%r926, %r925, %r8;
	cvt.rn.f32.u32 	%f2, %r926;
	fma.rn.f32 	%f3, %f2, 0f2F800000, 0f2F000000;
	fma.rn.f32 	%f6, %f5, %f3, %f1;
	cvta.to.global.u64 	%rd24, %rd27;
	mul.wide.s32 	%rd25, %r929, 4;
	add.s64 	%rd26, %rd24, %rd25;
	st.global.f32 	[%rd26], %f6;
	mov.u32 	%r927, %ntid.x;
	mov.u32 	%r928, %nctaid.x;
	mad.lo.s32 	%r929, %r927, %r928, %r929;
	setp.lt.s32 	%p65, %r929, %r1;
	@%p65 bra 	$L__BB4_2;
$L__BB4_118:
	ret;

}
	// .globl	_Z16update_positionsPfS_S_S_iii
.visible .entry _Z16update_positionsPfS_S_S_iii(
	.param .u64 .ptr .align 1 _Z16update_positionsPfS_S_S_iii_param_0,
	.param .u64 .ptr .align 1 _Z16update_positionsPfS_S_S_iii_param_1,
	.param .u64 .ptr .align 1 _Z16update_positionsPfS_S_S_iii_param_2,
	.param .u64 .ptr .align 1 _Z16update_positionsPfS_S_S_iii_param_3,
	.param .u32 _Z16update_positionsPfS_S_S_iii_param_4,
	.param .u32 _Z16update_positionsPfS_S_S_iii_param_5,
	.param .u32 _Z16update_positionsPfS_S_S_iii_param_6
)
{
	.local .align 8 .b8 	__local_depot5[48];
	.reg .b64 	%SP;
	.reg .b64 	%SPL;
	.reg .pred 	%p<68>;
	.reg .b32 	%r<1232>;
	.reg .b32 	%f<25>;
	.reg .b64 	%rd<39>;

	mov.u64 	%SPL, __local_depot5;
	ld.param.u64 	%rd13, [_Z16update_positionsPfS_S_S_iii_param_0];
	ld.param.u64 	%rd15, [_Z16update_positionsPfS_S_S_iii_param_2];
	ld.param.u64 	%rd16, [_Z16update_positionsPfS_S_S_iii_param_3];
	ld.param.u32 	%r559, [_Z16update_positionsPfS_S_S_iii_param_4];
	ld.param.u32 	%r561, [_Z16update_positionsPfS_S_S_iii_param_5];
	ld.param.u32 	%r560, [_Z16update_positionsPfS_S_S_iii_param_6];
	mul.lo.s32 	%r1, %r560, %r561;
	mov.u32 	%r562, %tid.x;
	mov.u32 	%r563, %ctaid.x;
	mov.u32 	%r2, %ntid.x;
	mad.lo.s32 	%r939, %r563, %r2, %r562;
	setp.ge.s32 	%p1, %r939, %r1;
	@%p1 bra 	$L__BB5_118;
	add.u64 	%rd1, %SPL, 0;
	xor.b32  	%r564, %r559, -1429050551;
	mul.lo.s32 	%r565, %r564, 1099087573;
	setp.gt.s32 	%p2, %r559, -1;
	selp.b32 	%r566, -644748465, -1947113066, %p2;
	add.s32 	%r567, %r566, %r565;
	add.s32 	%r4, %r565, 123456789;
	xor.b32  	%r5, %r565, 362436069;
	add.s32 	%r6, %r566, 521288629;
	xor.b32  	%r7, %r566, 88675123;
	add.s32 	%r8, %r565, 5783321;
	add.s32 	%r9, %r567, 7340115;
	add.s32 	%r10, %r567, 6977678;
	mov.u32 	%r568, %nctaid.x;
	mul.lo.s32 	%r11, %r2, %r568;
	cvta.to.global.u64 	%rd2, %rd15;
	cvta.to.global.u64 	%rd3, %rd13;
	cvta.to.global.u64 	%rd4, %rd16;
	ld.const.f32 	%f6, [pso_inertial_weight];
	ld.const.f32 	%f7, [pso_cognitive_param];
	ld.const.f32 	%f14, [pso_social_param];
	ld.const.f32 	%f21, [pso_lower_bound];
	ld.const.f32 	%f23, [pso_upper_bound];
$L__BB5_2:
	cvt.s64.s32 	%rd38, %r939;
	st.local.u32 	[%rd1+4], %r4;
	st.local.v2.u32 	[%rd1+8], {%r5, %r6};
	st.local.v2.u32 	[%rd1+16], {%r7, %r8};
	setp.eq.s32 	%p3, %r939, 0;
	mov.u32 	%r958, %r8;
	mov.u32 	%r959, %r7;
	mov.u32 	%r960, %r6;
	mov.u32 	%r961, %r5;
	mov.u32 	%r962, %r4;
	@%p3 bra 	$L__BB5_117;
	mov.b32 	%r945, 0;
	mov.u32 	%r958, %r8;
	mov.u32 	%r959, %r7;
	mov.u32 	%r960, %r6;
	mov.u32 	%r961, %r5;
	mov.u32 	%r962, %r4;
$L__BB5_4:
	mov.u64 	%rd6, %rd38;
	and.b64  	%rd7, %rd6, 3;
	setp.eq.s64 	%p4, %rd7, 0;
	@%p4 bra 	$L__BB5_116;
	mul.wide.u32 	%rd18, %r945, 3200;
	mov.u64 	%rd19, precalc_xorwow_matrix;
	add.s64 	%rd8, %rd19, %rd18;
	mov.b32 	%r958, 0;
	mov.u32 	%r959, %r958;
	mov.u32 	%r960, %r958;
	mov.u32 	%r961, %r958;
	mov.u32 	%r962, %r958;
	mov.u32 	%r951, %r958;
$L__BB5_6:
	mul.wide.u32 	%rd20, %r951, 4;
	add.s64 	%rd21, %rd1, %rd20;
	ld.local.u32 	%r25, [%rd21+4];
	shl.b32 	%r26, %r951, 5;
	mov.b32 	%r957, 0;
$L__BB5_7:
	.pragma "nounroll";
	shr.u32 	%r572, %r25, %r957;
	and.b32  	%r573, %r572, 1;
	setp.eq.b32 	%p5, %r573, 1;
	not.pred 	%p6, %p5;
	add.s32 	%r574, %r26, %r957;
	mul.lo.s32 	%r575, %r574, 5;
	mul.wide.u32 	%rd22, %r575, 4;
	add.s64 	%rd9, %rd8, %rd22;
	@%p6 bra 	$L__BB5_9;
	ld.global.u32 	%r576, [%rd9];
	xor.b32  	%r962, %r962, %r576;
	ld.global.u32 	%r577, [%rd9+4];
	xor.b32  	%r961, %r961, %r577;
	ld.global.u32 	%r578, [%rd9+8];
	xor.b32  	%r960, %r960, %r578;
	ld.global.u32 	%r579, [%rd9+12];
	xor.b32  	%r959, %r959, %r579;
	ld.global.u32 	%r580, [%rd9+16];
	xor.b32  	%r958, %r958, %r580;
$L__BB5_9:
	and.b32  	%r582, %r572, 2;
	setp.eq.s32 	%p7, %r582, 0;
	@%p7 bra 	$L__BB5_11;
	ld.global.u32 	%r583, [%rd9+20];
	xor.b32  	%r962, %r962, %r583;
	ld.global.u32 	%r584, [%rd9+24];
	xor.b32  	%r961, %r961, %r584;
	ld.global.u32 	%r585, [%rd9+28];
	xor.b32  	%r960, %r960, %r585;
	ld.global.u32 	%r586, [%rd9+32];
	xor.b32  	%r959, %r959, %r586;
	ld.global.u32 	%r587, [%rd9+36];
	xor.b32  	%r958, %r958, %r587;
$L__BB5_11:
	and.b32  	%r589, %r572, 4;
	setp.eq.s32 	%p8, %r589, 0;
	@%p8 bra 	$L__BB5_13;
	ld.global.u32 	%r590, [%rd9+40];
	xor.b32  	%r962, %r962, %r590;
	ld.global.u32 	%r591, [%rd9+44];
	xor.b32  	%r961, %r961, %r591;
	ld.global.u32 	%r592, [%rd9+48];
	xor.b32  	%r960, %r960, %r592;
	ld.global.u32 	%r593, [%rd9+52];
	xor.b32  	%r959, %r959, %r593;
	ld.global.u32 	%r594, [%rd9+56];
	xor.b32  	%r958, %r958, %r594;
$L__BB5_13:
	and.b32  	%r596, %r572, 8;
	setp.eq.s32 	%p9, %r596, 0;
	@%p9 bra 	$L__BB5_15;
	ld.global.u32 	%r597, [%rd9+60];
	xor.b32  	%r962, %r962, %r597;
	ld.global.u32 	%r598, [%rd9+64];
	xor.b32  	%r961, %r961, %r598;
	ld.global.u32 	%r599, [%rd9+68];
	xor.b32  	%r960, %r960, %r599;
	ld.global.u32 	%r600, [%rd9+72];
	xor.b32  	%r959, %r959, %r600;
	ld.global.u32 	%r601, [%rd9+76];
	xor.b32  	%r958, %r958, %r601;
$L__BB5_15:
	and.b32  	%r603, %r572, 16;
	setp.eq.s32 	%p10, %r603, 0;
	@%p10 bra 	$L__BB5_17;
	ld.global.u32 	%r604, [%rd9+80];
	xor.b32  	%r962, %r962, %r604;
	ld.global.u32 	%r605, [%rd9+84];
	xor.b32  	%r961, %r961, %r605;
	ld.global.u32 	%r606, [%rd9+88];
	xor.b32  	%r960, %r960, %r606;
	ld.global.u32 	%r607, [%rd9+92];
	xor.b32  	%r959, %r959, %r607;
	ld.global.u32 	%r608, [%rd9+96];
	xor.b32  	%r958, %r958, %r608;
$L__BB5_17:
	and.b32  	%r610, %r572, 32;
	setp.eq.s32 	%p11, %r610, 0;
	@%p11 bra 	$L__BB5_19;
	ld.global.u32 	%r611, [%rd9+100];
	xor.b32  	%r962, %r962, %r611;
	ld.global.u32 	%r612, [%rd9+104];
	xor.b32  	%r961, %r961, %r612;
	ld.global.u32 	%r613, [%rd9+108];
	xor.b32  	%r960, %r960, %r613;
	ld.global.u32 	%r614, [%rd9+112];
	xor.b32  	%r959, %r959, %r614;
	ld.global.u32 	%r615, [%rd9+116];
	xor.b32  	%r958, %r958, %r615;
$L__BB5_19:
	and.b32  	%r617, %r572, 64;
	setp.eq.s32 	%p12, %r617, 0;
	@%p12 bra 	$L__BB5_21;
	ld.global.u32 	%r618, [%rd9+120];
	xor.b32  	%r962, %r962, %r618;
	ld.global.u32 	%r619, [%rd9+124];
	xor.b32  	%r961, %r961, %r619;
	ld.global.u32 	%r620, [%rd9+128];
	xor.b32  	%r960, %r960, %r620;
	ld.global.u32 	%r621, [%rd9+132];
	xor.b32  	%r959, %r959, %r621;
	ld.global.u32 	%r622, [%rd9+136];
	xor.b32  	%r958, %r958, %r622;
$L__BB5_21:
	and.b32  	%r624, %r572, 128;
	setp.eq.s32 	%p13, %r624, 0;
	@%p13 bra 	$L__BB5_23;
	ld.global.u32 	%r625, [%rd9+140];
	xor.b32  	%r962, %r962, %r625;
	ld.global.u32 	%r626, [%rd9+144];
	xor.b32  	%r961, %r961, %r626;
	ld.global.u32 	%r627, [%rd9+148];
	xor.b32  	%r960, %r960, %r627;
	ld.global.u32 	%r628, [%rd9+152];
	xor.b32  	%r959, %r959, %r628;
	ld.global.u32 	%r629, [%rd9+156];
	xor.b32  	%r958, %r958, %r629;
$L__BB5_23:
	and.b32  	%r631, %r572, 256;
	setp.eq.s32 	%p14, %r631, 0;
	@%p14 bra 	$L__BB5_25;
	ld.global.u32 	%r632, [%rd9+160];
	xor.b32  	%r962, %r962, %r632;
	ld.global.u32 	%r633, [%rd9+164];
	xor.b32  	%r961, %r961, %r633;
	ld.global.u32 	%r634, [%rd9+168];
	xor.b32  	%r960, %r960, %r634;
	ld.global.u32 	%r635, [%rd9+172];
	xor.b32  	%r959, %r959, %r635;
	ld.global.u32 	%r636, [%rd9+176];
	xor.b32  	%r958, %r958, %r636;
$L__BB5_25:
	and.b32  	%r638, %r572, 512;
	setp.eq.s32 	%p15, %r638, 0;
	@%p15 bra 	$L__BB5_27;
	ld.global.u32 	%r639, [%rd9+180];
	xor.b32  	%r962, %r962, %r639;
	ld.global.u32 	%r640, [%rd9+184];
	xor.b32  	%r961, %r961, %r640;
	ld.global.u32 	%r641, [%rd9+188];
	xor.b32  	%r960, %r960, %r641;
	ld.global.u32 	%r642, [%rd9+192];
	xor.b32  	%r959, %r959, %r642;
	ld.global.u32 	%r643, [%rd9+196];
	xor.b32  	%r958, %r958, %r643;
$L__BB5_27:
	and.b32  	%r645, %r572, 1024;
	setp.eq.s32 	%p16, %r645, 0;
	@%p16 bra 	$L__BB5_29;
	ld.global.u32 	%r646, [%rd9+200];
	xor.b32  	%r962, %r962, %r646;
	ld.global.u32 	%r647, [%rd9+204];
	xor.b32  	%r961, %r961, %r647;
	ld.global.u32 	%r648, [%rd9+208];
	xor.b32  	%r960, %r960, %r648;
	ld.global.u32 	%r649, [%rd9+212];
	xor.b32  	%r959, %r959, %r649;
	ld.global.u32 	%r650, [%rd9+216];
	xor.b32  	%r958, %r958, %r650;
$L__BB5_29:
	and.b32  	%r652, %r572, 2048;
	setp.eq.s32 	%p17, %r652, 0;
	@%p17 bra 	$L__BB5_31;
	ld.global.u32 	%r653, [%rd9+220];
	xor.b32  	%r962, %r962, %r653;
	ld.global.u32 	%r654, [%rd9+224];
	xor.b32  	%r961, %r961, %r654;
	ld.global.u32 	%r655, [%rd9+228];
	xor.b32  	%r960, %r960, %r655;
	ld.global.u32 	%r656, [%rd9+232];
	xor.b32  	%r959, %r959, %r656;
	ld.global.u32 	%r657, [%rd9+236];
	xor.b32  	%r958, %r958, %r657;
$L__BB5_31:
	and.b32  	%r659, %r572, 4096;
	setp.eq.s32 	%p18, %r659, 0;
	@%p18 bra 	$L__BB5_33;
	ld.global.u32 	%r660, [%rd9+240];
	xor.b32  	%r962, %r962, %r660;
	ld.global.u32 	%r661, [%rd9+244];
	xor.b32  	%r961, %r961, %r661;
	ld.global.u32 	%r662, [%rd9+248];
	xor.b32  	%r960, %r960, %r662;
	ld.global.u32 	%r663, [%rd9+252];
	xor.b32  	%r959, %r959, %r663;
	ld.global.u32 	%r664, [%rd9+256];
	xor.b32  	%r958, %r958, %r664;
$L__BB5_33:
	and.b32  	%r666, %r572, 8192;
	setp.eq.s32 	%p19, %r666, 0;
	@%p19 bra 	$L__BB5_35;
	ld.global.u32 	%r667, [%rd9+260];
	xor.b32  	%r962, %r962, %r667;
	ld.global.u32 	%r668, [%rd9+264];
	xor.b32  	%r961, %r961, %r668;
	ld.global.u32 	%r669, [%rd9+268];
	xor.b32  	%r960, %r960, %r669;
	ld.global.u32 	%r670, [%rd9+272];
	xor.b32  	%r959, %r959, %r670;
	ld.global.u32 	%r671, [%rd9+276];
	xor.b32  	%r958, %r958, %r671;
$L__BB5_35:
	and.b32  	%r673, %r572, 16384;
	setp.eq.s32 	%p20, %r673, 0;
	@%p20 bra 	$L__BB5_37;
	ld.global.u32 	%r674, [%rd9+280];
	xor.b32  	%r962, %r962, %r674;
	ld.global.u32 	%r675, [%rd9+284];
	xor.b32  	%r961, %r961, %r675;
	ld.global.u32 	%r676, [%rd9+288];
	xor.b32  	%r960, %r960, %r676;
	ld.global.u32 	%r677, [%rd9+292];
	xor.b32  	%r959, %r959, %r677;
	ld.global.u32 	%r678, [%rd9+296];
	xor.b32  	%r958, %r958, %r678;
$L__BB5_37:
	and.b32  	%r680, %r572, 32768;
	setp.eq.s32 	%p21, %r680, 0;
	@%p21 bra 	$L__BB5_39;
	ld.global.u32 	%r681, [%rd9+300];
	xor.b32  	%r962, %r962, %r681;
	ld.global.u32 	%r682, [%rd9+304];
	xor.b32  	%r961, %r961, %r682;
	ld.global.u32 	%r683, [%rd9+308];
	xor.b32  	%r960, %r960, %r683;
	ld.global.u32 	%r684, [%rd9+312];
	xor.b32  	%r959, %r959, %r684;
	ld.global.u32 	%r685, [%rd9+316];
	xor.b32  	%r958, %r958, %r685;
$L__BB5_39:
	add.s32 	%r957, %r957, 16;
	setp.ne.s32 	%p22, %r957, 32;
	@%p22 bra 	$L__BB5_7;
	mad.lo.s32 	%r686, %r951, -31, %r26;
	add.s32 	%r951, %r686, 1;
	setp.ne.s32 	%p23, %r951, 5;
	@%p23 bra 	$L__BB5_6;
	st.local.u32 	[%rd1+4], %r962;
	st.local.v2.u32 	[%rd1+8], {%r961, %r960};
	st.local.v2.u32 	[%rd1+16], {%r959, %r958};
	setp.eq.s64 	%p24, %rd7, 1;
	@%p24 bra 	$L__BB5_116;
	mov.b32 	%r958, 0;
	mov.u32 	%r959, %r958;
	mov.u32 	%r960, %r958;
	mov.u32 	%r961, %r958;
	mov.u32 	%r962, %r958;
	mov.u32 	%r1043, %r958;
$L__BB5_43:
	mul.wide.u32 	%rd23, %r1043, 4;
	add.s64 	%rd24, %rd1, %rd23;
	ld.local.u32 	%r201, [%rd24+4];
	shl.b32 	%r202, %r1043, 5;
	mov.b32 	%r1049, 0;
$L__BB5_44:
	.pragma "nounroll";
	shr.u32 	%r689, %r201, %r1049;
	and.b32  	%r690, %r689, 1;
	setp.eq.b32 	%p25, %r690, 1;
	not.pred 	%p26, %p25;
	add.s32 	%r691, %r202, %r1049;
	mul.lo.s32 	%r692, %r691, 5;
	mul.wide.u32 	%rd25, %r692, 4;
	add.s64 	%rd10, %rd8, %rd25;
	@%p26 bra 	$L__BB5_46;
	ld.global.u32 	%r693, [%rd10];
	xor.b32  	%r962, %r962, %r693;
	ld.global.u32 	%r694, [%rd10+4];
	xor.b32  	%r961, %r961, %r694;
	ld.global.u32 	%r695, [%rd10+8];
	xor.b32  	%r960, %r960, %r695;
	ld.global.u32 	%r696, [%rd10+12];
	xor.b32  	%r959, %r959, %r696;
	ld.global.u32 	%r697, [%rd10+16];
	xor.b32  	%r958, %r958, %r697;
$L__BB5_46:
	and.b32  	%r699, %r689, 2;
	setp.eq.s32 	%p27, %r699, 0;
	@%p27 bra 	$L__BB5_48;
	ld.global.u32 	%r700, [%rd10+20];
	xor.b32  	%r962, %r962, %r700;
	ld.global.u32 	%r701, [%rd10+24];
	xor.b32  	%r961, %r961, %r701;
	ld.global.u32 	%r702, [%rd10+28];
	xor.b32  	%r960, %r960, %r702;
	ld.global.u32 	%r703, [%rd10+32];
	xor.b32  	%r959, %r959, %r703;
	ld.global.u32 	%r704, [%rd10+36];
	xor.b32  	%r958, %r958, %r704;
$L__BB5_48:
	and.b32  	%r706, %r689, 4;
	setp.eq.s32 	%p28, %r706, 0;
	@%p28 bra 	$L__BB5_50;
	ld.global.u32 	%r707, [%rd10+40];
	xor.b32  	%r962, %r962, %r707;
	ld.global.u32 	%r708, [%rd10+44];
	xor.b32  	%r961, %r961, %r708;
	ld.global.u32 	%r709, [%rd10+48];
	xor.b32  	%r960, %r960, %r709;
	ld.global.u32 	%r710, [%rd10+52];
	xor.b32  	%r959, %r959, %r710;
	ld.global.u32 	%r711, [%rd10+56];
	xor.b32  	%r958, %r958, %r711;
$L__BB5_50:
	and.b32  	%r713, %r689, 8;
	setp.eq.s32 	%p29, %r713, 0;
	@%p29 bra 	$L__BB5_52;
	ld.global.u32 	%r714, [%rd10+60];
	xor.b32  	%r962, %r962, %r714;
	ld.global.u32 	%r715, [%rd10+64];
	xor.b32  	%r961, %r961, %r715;
	ld.global.u32 	%r716, [%rd10+68];
	xor.b32  	%r960, %r960, %r716;
	ld.global.u32 	%r717, [%rd10+72];
	xor.b32  	%r959, %r959, %r717;
	ld.global.u32 	%r718, [%rd10+76];
	xor.b32  	%r958, %r958, %r718;
$L__BB5_52:
	and.b32  	%r720, %r689, 16;
	setp.eq.s32 	%p30, %r720, 0;
	@%p30 bra 	$L__BB5_54;
	ld.global.u32 	%r721, [%rd10+80];
	xor.b32  	%r962, %r962, %r721;
	ld.global.u32 	%r722, [%rd10+84];
	xor.b32  	%r961, %r961, %r722;
	ld.global.u32 	%r723, [%rd10+88];
	xor.b32  	%r960, %r960, %r723;
	ld.global.u32 	%r724, [%rd10+92];
	xor.b32  	%r959, %r959, %r724;
	ld.global.u32 	%r725, [%rd10+96];
	xor.b32  	%r958, %r958, %r725;
$L__BB5_54:
	and.b32  	%r727, %r689, 32;
	setp.eq.s32 	%p31, %r727, 0;
	@%p31 bra 	$L__BB5_56;
	ld.global.u32 	%r728, [%rd10+100];
	xor.b32  	%r962, %r962, %r728;
	ld.global.u32 	%r729, [%rd10+104];
	xor.b32  	%r961, %r961, %r729;
	ld.global.u32 	%r730, [%rd10+108];
	xor.b32  	%r960, %r960, %r730;
	ld.global.u32 	%r731, [%rd10+112];
	xor.b32  	%r959, %r959, %r731;
	ld.global.u32 	%r732, [%rd10+116];
	xor.b32  	%r958, %r958, %r732;
$L__BB5_56:
	and.b32  	%r734, %r689, 64;
	setp.eq.s32 	%p32, %r734, 0;
	@%p32 bra 	$L__BB5_58;
	ld.global.u32 	%r735, [%rd10+120];
	xor.b32  	%r962, %r962, %r735;
	ld.global.u32 	%r736, [%rd10+124];
	xor.b32  	%r961, %r961, %r736;
	ld.global.u32 	%r737, [%rd10+128];
	xor.b32  	%r960, %r960, %r737;
	ld.global.u32 	%r738, [%rd10+132];
	xor.b32  	%r959, %r959, %r738;
	ld.global.u32 	%r739, [%rd10+136];
	xor.b32  	%r958, %r958, %r739;
$L__BB5_58:
	and.b32  	%r741, %r689, 128;
	setp.eq.s32 	%p33, %r741, 0;
	@%p33 bra 	$L__BB5_60;
	ld.global.u32 	%r742, [%rd10+140];
	xor.b32  	%r962, %r962, %r742;
	ld.global.u32 	%r743, [%rd10+144];
	xor.b32  	%r961, %r961, %r743;
	ld.global.u32 	%r744, [%rd10+148];
	xor.b32  	%r960, %r960, %r744;
	ld.global.u32 	%r745, [%rd10+152];
	xor.b32  	%r959, %r959, %r745;
	ld.global.u32 	%r746, [%rd10+156];
	xor.b32  	%r958, %r958, %r746;
$L__BB5_60:
	and.b32  	%r748, %r689, 256;
	setp.eq.s32 	%p34, %r748, 0;
	@%p34 bra 	$L__BB5_62;
	ld.global.u32 	%r749, [%rd10+160];
	xor.b32  	%r962, %r962, %r749;
	ld.global.u32 	%r750, [%rd10+164];
	xor.b32  	%r961, %r961, %r750;
	ld.global.u32 	%r751, [%rd10+168];
	xor.b32  	%r960, %r960, %r751;
	ld.global.u32 	%r752, [%rd10+172];
	xor.b32  	%r959, %r959, %r752;
	ld.global.u32 	%r753, [%rd10+176];
	xor.b32  	%r958, %r958, %r753;
$L__BB5_62:
	and.b32  	%r755, %r689, 512;
	setp.eq.s32 	%p35, %r755, 0;
	@%p35 bra 	$L__BB5_64;
	ld.global.u32 	%r756, [%rd10+180];
	xor.b32  	%r962, %r962, %r756;
	ld.global.u32 	%r757, [%rd10+184];
	xor.b32  	%r961, %r961, %r757;
	ld.global.u32 	%r758, [%rd10+188];
	xor.b32  	%r960, %r960, %r758;
	ld.global.u32 	%r759, [%rd10+192];
	xor.b32  	%r959, %r959, %r759;
	ld.global.u32 	%r760, [%rd10+196];
	xor.b32  	%r958, %r958, %r760;
$L__BB5_64:
	and.b32  	%r762, %r689, 1024;
	setp.eq.s32 	%p36, %r762, 0;
	@%p36 bra 	$L__BB5_66;
	ld.global.u32 	%r763, [%rd10+200];
	xor.b32  	%r962, %r962, %r763;
	ld.global.u32 	%r764, [%rd10+204];
	xor.b32  	%r961, %r961, %r764;
	ld.global.u32 	%r765, [%rd10+208];
	xor.b32  	%r960, %r960, %r765;
	ld.global.u32 	%r766, [%rd10+212];
	xor.b32  	%r959, %r959, %r766;
	ld.global.u32 	%r767, [%rd10+216];
	xor.b32  	%r958, %r958, %r767;
$L__BB5_66:
	and.b32  	%r769, %r689, 2048;
	setp.eq.s32 	%p37, %r769, 0;
	@%p37 bra 	$L__BB5_68;
	ld.global.u32 	%r770, [%rd10+220];
	xor.b32  	%r962, %r962, %r770;
	ld.global.u32 	%r771, [%rd10+224];
	xor.b32  	%r961, %r961, %r771;
	ld.global.u32 	%r772, [%rd10+228];
	xor.b32  	%r960, %r960, %r772;
	ld.global.u32 	%r773, [%rd10+232];
	xor.b32  	%r959, %r959, %r773;
	ld.global.u32 	%r774, [%rd10+236];
	xor.b32  	%r958, %r958, %r774;
$L__BB5_68:
	and.b32  	%r776, %r689, 4096;
	setp.eq.s32 	%p38, %r776, 0;
	@%p38 bra 	$L__BB5_70;
	ld.global.u32 	%r777, [%rd10+240];
	xor.b32  	%r962, %r962, %r777;
	ld.global.u32 	%r778, [%rd10+244];
	xor.b32  	%r961, %r961, %r778;
	ld.global.u32 	%r779, [%rd10+248];
	xor.b32  	%r960, %r960, %r779;
	ld.global.u32 	%r780, [%rd10+252];
	xor.b32  	%r959, %r959, %r780;
	ld.global.u32 	%r781, [%rd10+256];
	xor.b32  	%r958, %r958, %r781;
$L__BB5_70:
	and.b32  	%r783, %r689, 8192;
	setp.eq.s32 	%p39, %r783, 0;
	@%p39 bra 	$L__BB5_72;
	ld.global.u32 	%r784, [%rd10+260];
	xor.b32  	%r962, %r962, %r784;
	ld.global.u32 	%r785, [%rd10+264];
	xor.b32  	%r961, %r961, %r785;
	ld.global.u32 	%r786, [%rd10+268];
	xor.b32  	%r960, %r960, %r786;
	ld.global.u32 	%r787, [%rd10+272];
	xor.b32  	%r959, %r959, %r787;
	ld.global.u32 	%r788, [%rd10+276];
	xor.b32  	%r958, %r958, %r788;
$L__BB5_72:
	and.b32  	%r790, %r689, 16384;
	setp.eq.s32 	%p40, %r790, 0;
	@%p40 bra 	$L__BB5_74;
	ld.global.u32 	%r791, [%rd10+280];
	xor.b32  	%r962, %r962, %r791;
	ld.global.u32 	%r792, [%rd10+284];
	xor.b32  	%r961, %r961, %r792;
	ld.global.u32 	%r793, [%rd10+288];
	xor.b32  	%r960, %r960, %r793;
	ld.global.u32 	%r794, [%rd10+292];
	xor.b32  	%r959, %r959, %r794;
	ld.global.u32 	%r795, [%rd10+296];
	xor.b32  	%r958, %r958, %r795;
$L__BB5_74:
	and.b32  	%r797, %r689, 32768;
	setp.eq.s32 	%p41, %r797, 0;
	@%p41 bra 	$L__BB5_76;
	ld.global.u32 	%r798, [%rd10+300];
	xor.b32  	%r962, %r962, %r798;
	ld.global.u32 	%r799, [%rd10+304];
	xor.b32  	%r961, %r961, %r799;
	ld.global.u32 	%r800, [%rd10+308];
	xor.b32  	%r960, %r960, %r800;
	ld.global.u32 	%r801, [%rd10+312];
	xor.b32  	%r959, %r959, %r801;
	ld.global.u32 	%r802, [%rd10+316];
	xor.b32  	%r958, %r958, %r802;
$L__BB5_76:
	add.s32 	%r1049, %r1049, 16;
	setp.ne.s32 	%p42, %r1049, 32;
	@%p42 bra 	$L__BB5_44;
	mad.lo.s32 	%r803, %r1043, -31, %r202;
	add.s32 	%r1043, %r803, 1;
	setp.ne.s32 	%p43, %r1043, 5;
	@%p43 bra 	$L__BB5_43;
	st.local.u32 	[%rd1+4], %r962;
	st.local.v2.u32 	[%rd1+8], {%r961, %r960};
	st.local.v2.u32 	[%rd1+16], {%r959, %r958};
	setp.ne.s64 	%p44, %rd7, 3;
	@%p44 bra 	$L__BB5_116;
	mov.b32 	%r958, 0;
	mov.u32 	%r959, %r958;
	mov.u32 	%r960, %r958;
	mov.u32 	%r961, %r958;
	mov.u32 	%r962, %r958;
	mov.u32 	%r1135, %r958;
$L__BB5_80:
	mul.wide.u32 	%rd26, %r1135, 4;
	add.s64 	%rd27, %rd1, %rd26;
	ld.local.u32 	%r377, [%rd27+4];
	shl.b32 	%r378, %r1135, 5;
	mov.b32 	%r1141, 0;
$L__BB5_81:
	.pragma "nounroll";
	shr.u32 	%r806, %r377, %r1141;
	and.b32  	%r807, %r806, 1;
	setp.eq.b32 	%p45, %r807, 1;
	not.pred 	%p46, %p45;
	add.s32 	%r808, %r378, %r1141;
	mul.lo.s32 	%r809, %r808, 5;
	mul.wide.u32 	%rd28, %r809, 4;
	add.s64 	%rd11, %rd8, %rd28;
	@%p46 bra 	$L__BB5_83;
	ld.global.u32 	%r810, [%rd11];
	xor.b32  	%r962, %r962, %r810;
	ld.global.u32 	%r811, [%rd11+4];
	xor.b32  	%r961, %r961, %r811;
	ld.global.u32 	%r812, [%rd11+8];
	xor.b32  	%r960, %r960, %r812;
	ld.global.u32 	%r813, [%rd11+12];
	xor.b32  	%r959, %r959, %r813;
	ld.global.u32 	%r814, [%rd11+16];
	xor.b32  	%r958, %r958, %r814;
$L__BB5_83:
	and.b32  	%r816, %r806, 2;
	setp.eq.s32 	%p47, %r816, 0;
	@%p47 bra 	$L__BB5_85;
	ld.global.u32 	%r817, [%rd11+20];
	xor.b32  	%r962, %r962, %r817;
	ld.global.u32 	%r818, [%rd11+24];
	xor.b32  	%r961, %r961, %r818;
	ld.global.u32 	%r819, [%rd11+28];
	xor.b32  	%r960, %r960, %r819;
	ld.global.u32 	%r820, [%rd11+32];
	xor.b32  	%r959, %r959, %r820;
	ld.global.u32 	%r821, [%rd11+36];
	xor.b32  	%r958, %r958, %r821;
$L__BB5_85:
	and.b32  	%r823, %r806, 4;
	setp.eq.s32 	%p48, %r823, 0;
	@%p48 bra 	$L__BB5_87;
	ld.global.u32 	%r824, [%rd11+40];
	xor.b32  	%r962, %r962, %r824;
	ld.global.u32 	%r825, [%rd11+44];
	xor.b32  	%r961, %r961, %r825;
	ld.global.u32 	%r826, [%rd11+48];
	xor.b32  	%r960, %r960, %r826;
	ld.global.u32 	%r827, [%rd11+52];
	xor.b32  	%r959, %r959, %r827;
	ld.global.u32 	%r828, [%rd11+56];
	xor.b32  	%r958, %r958, %r828;
$L__BB5_87:
	and.b32  	%r830, %r806, 8;
	setp.eq.s32 	%p49, %r830, 0;
	@%p49 bra 	$L__BB5_89;
	ld.global.u32 	%r831, [%rd11+60];
	xor.b32  	%r962, %r962, %r831;
	ld.global.u32 	%r832, [%rd11+64];
	xor.b32  	%r961, %r961, %r832;
	ld.global.u32 	%r833, [%rd11+68];
	xor.b32  	%r960, %r960, %r833;
	ld.global.u32 	%r834, [%rd11+72];
	xor.b32  	%r959, %r959, %r834;
	ld.global.u32 	%r835, [%rd11+76];
	xor.b32  	%r958, %r958, %r835;
$L__BB5_89:
	and.b32  	%r837, %r806, 16;
	setp.eq.s32 	%p50, %r837, 0;
	@%p50 bra 	$L__BB5_91;
	ld.global.u32 	%r838, [%rd11+80];
	xor.b32  	%r962, %r962, %r838;
	ld.global.u32 	%r839, [%rd11+84];
	xor.b32  	%r961, %r961, %r839;
	ld.global.u32 	%r840, [%rd11+88];
	xor.b32  	%r960, %r960, %r840;
	ld.global.u32 	%r841, [%rd11+92];
	xor.b32  	%r959, %r959, %r841;
	ld.global.u32 	%r842, [%rd11+96];
	xor.b32  	%r958, %r958, %r842;
$L__BB5_91:
	and.b32  	%r844, %r806, 32;
	setp.eq.s32 	%p51, %r844, 0;
	@%p51 bra 	$L__BB5_93;
	ld.global.u32 	%r845, [%rd11+100];
	xor.b32  	%r962, %r962, %r845;
	ld.global.u32 	%r846, [%rd11+104];
	xor.b32  	%r961, %r961, %r846;
	ld.global.u32 	%r847, [%rd11+108];
	xor.b32  	%r960, %r960, %r847;
	ld.global.u32 	%r848, [%rd11+112];
	xor.b32  	%r959, %r959, %r848;
	ld.global.u32 	%r849, [%rd11+116];
	xor.b32  	%r958, %r958, %r849;
$L__BB5_93:
	and.b32  	%r851, %r806, 64;
	setp.eq.s32 	%p52, %r851, 0;
	@%p52 bra 	$L__BB5_95;
	ld.global.u32 	%r852, [%rd11+120];
	xor.b32  	%r962, %r962, %r852;
	ld.global.u32 	%r853, [%rd11+124];
	xor.b32  	%r961, %r961, %r853;
	ld.global.u32 	%r854, [%rd11+128];
	xor.b32  	%r960, %r960, %r854;
	ld.global.u32 	%r855, [%rd11+132];
	xor.b32  	%r959, %r959, %r855;
	ld.global.u32 	%r856, [%rd11+136];
	xor.b32  	%r958, %r958, %r856;
$L__BB5_95:
	and.b32  	%r858, %r806, 128;
	setp.eq.s32 	%p53, %r858, 0;
	@%p53 bra 	$L__BB5_97;
	ld.global.u32 	%r859, [%rd11+140];
	xor.b32  	%r962, %r962, %r859;
	ld.global.u32 	%r860, [%rd11+144];
	xor.b32  	%r961, %r961, %r860;
	ld.global.u32 	%r861, [%rd11+148];
	xor.b32  	%r960, %r960, %r861;
	ld.global.u32 	%r862, [%rd11+152];
	xor.b32  	%r959, %r959, %r862;
	ld.global.u32 	%r863, [%rd11+156];
	xor.b32  	%r958, %r958, %r863;
$L__BB5_97:
	and.b32  	%r865, %r806, 256;
	setp.eq.s32 	%p54, %r865, 0;
	@%p54 bra 	$L__BB5_99;
	ld.global.u32 	%r866, [%rd11+160];
	xor.b32  	%r962, %r962, %r866;
	ld.global.u32 	%r867, [%rd11+164];
	xor.b32  	%r961, %r961, %r867;
	ld.global.u32 	%r868, [%rd11+168];
	xor.b32  	%r960, %r960, %r868;
	ld.global.u32 	%r869, [%rd11+172];
	xor.b32  	%r959, %r959, %r869;
	ld.global.u32 	%r870, [%rd11+176];
	xor.b32  	%r958, %r958, %r870;
$L__BB5_99:
	and.b32  	%r872, %r806, 512;
	setp.eq.s32 	%p55, %r872, 0;
	@%p55 bra 	$L__BB5_101;
	ld.global.u32 	%r873, [%rd11+180];
	xor.b32  	%r962, %r962, %r873;
	ld.global.u32 	%r874, [%rd11+184];
	xor.b32  	%r961, %r961, %r874;
	ld.global.u32 	%r875, [%rd11+188];
	xor.b32  	%r960, %r960, %r875;
	ld.global.u32 	%r876, [%rd11+192];
	xor.b32  	%r959, %r959, %r876;
	ld.global.u32 	%r877, [%rd11+196];
	xor.b32  	%r958, %r958, %r877;
$L__BB5_101:
	and.b32  	%r879, %r806, 1024;
	setp.eq.s32 	%p56, %r879, 0;
	@%p56 bra 	$L__BB5_103;
	ld.global.u32 	%r880, [%rd11+200];
	xor.b32  	%r962, %r962, %r880;
	ld.global.u32 	%r881, [%rd11+204];
	xor.b32  	%r961, %r961, %r881;
	ld.global.u32 	%r882, [%rd11+208];
	xor.b32  	%r960, %r960, %r882;
	ld.global.u32 	%r883, [%rd11+212];
	xor.b32  	%r959, %r959, %r883;
	ld.global.u32 	%r884, [%rd11+216];
	xor.b32  	%r958, %r958, %r884;
$L__BB5_103:
	and.b32  	%r886, %r806, 2048;
	setp.eq.s32 	%p57, %r886, 0;
	@%p57 bra 	$L__BB5_105;
	ld.global.u32 	%r887, [%rd11+220];
	xor.b32  	%r962, %r962, %r887;
	ld.global.u32 	%r888, [%rd11+224];
	xor.b32  	%r961, %r961, %r888;
	ld.global.u32 	%r889, [%rd11+228];
	xor.b32  	%r960, %r960, %r889;
	ld.global.u32 	%r890, [%rd11+232];
	xor.b32  	%r959, %r959, %r890;
	ld.global.u32 	%r891, [%rd11+236];
	xor.b32  	%r958, %r958, %r891;
$L__BB5_105:
	and.b32  	%r893, %r806, 4096;
	setp.eq.s32 	%p58, %r893, 0;
	@%p58 bra 	$L__BB5_107;
	ld.global.u32 	%r894, [%rd11+240];
	xor.b32  	%r962, %r962, %r894;
	ld.global.u32 	%r895, [%rd11+244];
	xor.b32  	%r961, %r961, %r895;
	ld.global.u32 	%r896, [%rd11+248];
	xor.b32  	%r960, %r960, %r896;
	ld.global.u32 	%r897, [%rd11+252];
	xor.b32  	%r959, %r959, %r897;
	ld.global.u32 	%r898, [%rd11+256];
	xor.b32  	%r958, %r958, %r898;
$L__BB5_107:
	and.b32  	%r900, %r806, 8192;
	setp.eq.s32 	%p59, %r900, 0;
	@%p59 bra 	$L__BB5_109;
	ld.global.u32 	%r901, [%rd11+260];
	xor.b32  	%r962, %r962, %r901;
	ld.global.u32 	%r902, [%rd11+264];
	xor.b32  	%r961, %r961, %r902;
	ld.global.u32 	%r903, [%rd11+268];
	xor.b32  	%r960, %r960, %r903;
	ld.global.u32 	%r904, [%rd11+272];
	xor.b32  	%r959, %r959, %r904;
	ld.global.u32 	%r905, [%rd11+276];
	xor.b32  	%r958, %r958, %r905;
$L__BB5_109:
	and.b32  	%r907, %r806, 16384;
	setp.eq.s32 	%p60, %r907, 0;
	@%p60 bra 	$L__BB5_111;
	ld.global.u32 	%r908, [%rd11+280];
	xor.b32  	%r962, %r962, %r908;
	ld.global.u32 	%r909, [%rd11+284];
	xor.b32  	%r961, %r961, %r909;
	ld.global.u32 	%r910, [%rd11+288];
	xor.b32  	%r960, %r960, %r910;
	ld.global.u32 	%r911, [%rd11+292];
	xor.b32  	%r959, %r959, %r911;
	ld.global.u32 	%r912, [%rd11+296];
	xor.b32  	%r958, %r958, %r912;
$L__BB5_111:
	and.b32  	%r914, %r806, 32768;
	setp.eq.s32 	%p61, %r914, 0;
	@%p61 bra 	$L__BB5_113;
	ld.global.u32 	%r915, [%rd11+300];
	xor.b32  	%r962, %r962, %r915;
	ld.global.u32 	%r916, [%rd11+304];
	xor.b32  	%r961, %r961, %r916;
	ld.global.u32 	%r917, [%rd11+308];
	xor.b32  	%r960, %r960, %r917;
	ld.global.u32 	%r918, [%rd11+312];
	xor.b32  	%r959, %r959, %r918;
	ld.global.u32 	%r919, [%rd11+316];
	xor.b32  	%r958, %r958, %r919;
$L__BB5_113:
	add.s32 	%r1141, %r1141, 16;
	setp.ne.s32 	%p62, %r1141, 32;
	@%p62 bra 	$L__BB5_81;
	mad.lo.s32 	%r920, %r1135, -31, %r378;
	add.s32 	%r1135, %r920, 1;
	setp.ne.s32 	%p63, %r1135, 5;
	@%p63 bra 	$L__BB5_80;
	st.local.u32 	[%rd1+4], %r962;
	st.local.v2.u32 	[%rd1+8], {%r961, %r960};
	st.local.v2.u32 	[%rd1+16], {%r959, %r958};
$L__BB5_116:
	shr.u64 	%rd38, %rd6, 2;
	add.s32 	%r945, %r945, 1;
	setp.gt.u64 	%p64, %rd6, 3;
	@%p64 bra 	$L__BB5_4;
$L__BB5_117:
	ld.param.u64 	%rd37, [_Z16update_positionsPfS_S_S_iii_param_1];
	mov.b32 	%r921, 0;
	st.local.v2.u32 	[%rd1+24], {%r921, %r921};
	st.local.u32 	[%rd1+32], %r921;
	mov.b64 	%rd29, 0;
	st.local.u64 	[%rd1+40], %rd29;
	shr.u32 	%r922, %r962, 2;
	xor.b32  	%r923, %r922, %r962;
	shl.b32 	%r924, %r958, 4;
	shl.b32 	%r925, %r923, 1;
	xor.b32  	%r926, %r925, %r924;
	xor.b32  	%r927, %r926, %r923;
	xor.b32  	%r928, %r927, %r958;
	add.s32 	%r929, %r928, %r10;
	cvt.rn.f32.u32 	%f1, %r929;
	fma.rn.f32 	%f2, %f1, 0f2F800000, 0f2F000000;
	shr.u32 	%r930, %r961, 2;
	xor.b32  	%r931, %r930, %r961;
	st.local.u32 	[%rd1+4], %r960;
	st.local.v2.u32 	[%rd1+8], {%r959, %r958};
	shl.b32 	%r932, %r928, 4;
	shl.b32 	%r933, %r931, 1;
	xor.b32  	%r934, %r933, %r932;
	xor.b32  	%r935, %r934, %r931;
	xor.b32  	%r936, %r935, %r928;
	st.local.v2.u32 	[%rd1+16], {%r928, %r936};
	add.s32 	%r937, %r936, %r9;
	cvt.rn.f32.u32 	%f3, %r937;
	fma.rn.f32 	%f4, %f3, 0f2F800000, 0f2F000000;
	rem.s32 	%r938, %r939, %r560;
	cvta.to.global.u64 	%rd30, %rd37;
	mul.wide.s32 	%rd31, %r939, 4;
	add.s64 	%rd32, %rd30, %rd31;
	ld.global.f32 	%f5, [%rd32];
	mul.f32 	%f8, %f2, %f7;
	add.s64 	%rd33, %rd2, %rd31;
	ld.global.f32 	%f9, [%rd33];
	add.s64 	%rd34, %rd3, %rd31;
	ld.global.f32 	%f10, [%rd34];
	sub.f32 	%f11, %f9, %f10;
	mul.f32 	%f12, %f8, %f11;
	fma.rn.f32 	%f13, %f6, %f5, %f12;
	mul.f32 	%f15, %f4, %f14;
	mul.wide.s32 	%rd35, %r938, 4;
	add.s64 	%rd36, %rd4, %rd35;
	ld.global.f32 	%f16, [%rd36];
	sub.f32 	%f17, %f16, %f10;
	fma.rn.f32 	%f18, %f15, %f17, %f13;
	st.global.f32 	[%rd32], %f18;
	ld.global.f32 	%f19, [%rd34];
	add.f32 	%f20, %f19, %f18;
	setp.lt.f32 	%p65, %f20, %f21;
	selp.f32 	%f22, %f21, %f20, %p65;
	setp.gt.f32 	%p66, %f22, %f23;
	selp.f32 	%f24, %f23, %f22, %p66;
	st.global.f32 	[%rd34], %f24;
	add.s32 	%r939, %r939, %r11;
	setp.lt.s32 	%p67, %r939, %r1;
	@%p67 bra 	$L__BB5_2;
$L__BB5_118:
	ret;

}


// ===== COMPILED SASS (sm_100) =====

	.target	sm_100

	.elftype	@"ET_EXEC"


//--------------------- .note.nv.tkinfo           --------------------------
	.section	.note.nv.tkinfo,"",@"SHT_NOTE"
	.sectionflags	@"SHF_NOTE_NV_TKINFO"
	.tkinfo
        /*0018*/ 	.word	0x00000002
        /*0030*/ 	.string	""
        /*0030*/ 	.string	"ptxas"
        /*0030*/ 	.string	"Cuda compilation tools, release 13.0, V13.0.88"
        /*0030*/ 	.string	"Build cuda_13.0.r13.0/compiler.36424714_0"
        /*0030*/ 	.string	"-arch sm_100 -m 64 "



//--------------------- .note.nv.cuinfo           --------------------------
	.section	.note.nv.cuinfo,"",@"SHT_NOTE"
	.sectionflags	@"SHF_NOTE_NV_CUINFO"
        /*0018*/ 	.short	0x0002
        /*001a*/ 	.short	0x0064
        /*001c*/ 	.short	0x0082
	.zero		2


//--------------------- .nv.info                  --------------------------
	.section	.nv.info,"",@"SHT_CUDA_INFO"
	.align	4


	//----- nvinfo : EIATTR_REGCOUNT
	.align		4
        /*0000*/ 	.byte	0x04, 0x2f
        /*0002*/ 	.short	(.L_15 - .L_14)
	.align		4
.L_14:
        /*0004*/ 	.word	index@(_Z18update_global_bestPfS_i)
        /*0008*/ 	.word	0x0000000a


	//----- nvinfo : EIATTR_FRAME_SIZE
	.align		4
.L_15:
        /*000c*/ 	.byte	0x04, 0x11
        /*000e*/ 	.short	(.L_17 - .L_16)
	.align		4
.L_16:
        /*0010*/ 	.word	index@(_Z18update_global_bestPfS_i)
        /*0014*/ 	.word	0x00000000


	//----- nvinfo : EIATTR_REGCOUNT
	.align		4
.L_17:
        /*0018*/ 	.byte	0x04, 0x2f
        /*001a*/ 	.short	(.L_19 - .L_18)
	.align		4
.L_18:
        /*001c*/ 	.word	index@(_Z12calc_fitnessPfS_ii)
        /*0020*/ 	.word	0x0000001a


	//----- nvinfo : EIATTR_FRAME_SIZE
	.align		4
.L_19:
        /*0024*/ 	.byte	0x04, 0x11
        /*0026*/ 	.short	(.L_21 - .L_20)
	.align		4
.L_20:
        /*0028*/ 	.word	index@(_Z12calc_fitnessPfS_ii)
        /*002c*/ 	.word	0x00000000


	//----- nvinfo : EIATTR_REGCOUNT
	.align		4
.L_21:
        /*0030*/ 	.byte	0x04, 0x2f
        /*0032*/ 	.short	(.L_23 - .L_22)
	.align		4
.L_22:
        /*0034*/ 	.word	index@(_Z21update_best_positionsPfS_S_S_ii)
        /*0038*/ 	.word	0x00000018


	//----- nvinfo : EIATTR_FRAME_SIZE
	.align		4
.L_23:
        /*003c*/ 	.byte	0x04, 0x11
        /*003e*/ 	.short	(.L_25 - .L_24)
	.align		4
.L_24:
        /*0040*/ 	.word	index@(_Z21update_best_positionsPfS_S_S_ii)
        /*0044*/ 	.word	0x00000000


	//----- nvinfo : EIATTR_REGCOUNT
	.align		4
.L_25:
        /*0048*/ 	.byte	0x04, 0x2f
        /*004a*/ 	.short	(.L_27 - .L_26)
	.align		4
.L_26:
        /*004c*/ 	.word	index@(_Z19update_best_fitnessPfS_i)
        /*0050*/ 	.word	0x00000010


	//----- nvinfo : EIATTR_FRAME_SIZE
	.align		4
.L_27:
        /*0054*/ 	.byte	0x04, 0x11
        /*0056*/ 	.short	(.L_29 - .L_28)
	.align		4
.L_28:
        /*0058*/ 	.word	index@(_Z19update_best_fitnessPfS_i)
        /*005c*/ 	.word	0x00000000


	//----- nvinfo : EIATTR_REGCOUNT
	.align		4
.L_29:
        /*0060*/ 	.byte	0x04, 0x2f
        /*0062*/ 	.short	(.L_31 - .L_30)
	.align		4
.L_30:
        /*0064*/ 	.word	index@(_Z15init_populationPfS_iii)
        /*0068*/ 	.word	0x00000020


	//----- nvinfo : EIATTR_FRAME_SIZE
	.align		4
.L_31:
        /*006c*/ 	.byte	0x04, 0x11
        /*006e*/ 	.short	(.L_33 - .L_32)
	.align		4
.L_32:
        /*0070*/ 	.word	index@(_Z15init_populationPfS_iii)
        /*0074*/ 	.word	0x00000030


	//----- nvinfo : EIATTR_REGCOUNT
	.align		4
.L_33:
        /*0078*/ 	.byte	0x04, 0x2f
        /*007a*/ 	.short	(.L_35 - .L_34)
	.align		4
.L_34:
        /*007c*/ 	.word	index@(_Z16update_positionsPfS_S_S_iii)
        /*0080*/ 	.word	0x0000001f


	//----- nvinfo : EIATTR_FRAME_SIZE
	.align		4
.L_35:
        /*0084*/ 	.byte	0x04, 0x11
        /*0086*/ 	.short	(.L_37 - .L_36)
	.align		4
.L_36:
        /*0088*/ 	.word	index@(_Z16update_positionsPfS_S_S_iii)
        /*008c*/ 	.word	0x00000030


	//----- nvinfo : EIATTR_MIN_STACK_SIZE
	.align		4
.L_37:
        /*0090*/ 	.byte	0x04, 0x12
        /*0092*/ 	.short	(.L_39 - .L_38)
	.align		4
.L_38:
        /*0094*/ 	.word	index@(_Z16update_positionsPfS_S_S_iii)
        /*0098*/ 	.word	0x00000030


	//----- nvinfo : EIATTR_MIN_STACK_SIZE
	.align		4
.L_39:
        /*009c*/ 	.byte	0x04, 0x12
        /*009e*/ 	.short	(.L_41 - .L_40)
	.align		4
.L_40:
        /*00a0*/ 	.word	index@(_Z15init_populationPfS_iii)
        /*00a4*/ 	.word	0x00000030


	//----- nvinfo : EIATTR_MIN_STACK_SIZE
	.align		4
.L_41:
        /*00a8*/ 	.byte	0x04, 0x12
        /*00aa*/ 	.short	(.L_43 - .L_42)
	.align		4
.L_42:
        /*00ac*/ 	.word	index@(_Z19update_best_fitnessPfS_i)
        /*00b0*/ 	.word	0x00000000


	//----- nvinfo : EIATTR_MIN_STACK_SIZE
	.align		4
.L_43:
        /*00b4*/ 	.byte	0x04, 0x12
        /*00b6*/ 	.short	(.L_45 - .L_44)
	.align		4
.L_44:
        /*00b8*/ 	.word	index@(_Z21update_best_positionsPfS_S_S_ii)
        /*00bc*/ 	.word	0x00000000


	//----- nvinfo : EIATTR_MIN_STACK_SIZE
	.align		4
.L_45:
        /*00c0*/ 	.byte	0x04, 0x12
        /*00c2*/ 	.short	(.L_47 - .L_46)
	.align		4
.L_46:
        /*00c4*/ 	.word	index@(_Z12calc_fitnessPfS_ii)
        /*00c8*/ 	.word	0x00000000


	//----- nvinfo : EIATTR_MIN_STACK_SIZE
	.align		4
.L_47:
        /*00cc*/ 	.byte	0x04, 0x12
        /*00ce*/ 	.short	(.L_49 - .L_48)
	.align		4
.L_48:
        /*00d0*/ 	.word	index@(_Z18update_global_bestPfS_i)
        /*00d4*/ 	.word	0x00000000
.L_49:


//--------------------- .nv.compat                --------------------------
	.section	.nv.compat,"",@"SHT_CUDA_COMPAT_INFO"
	.align	4
        /*0000*/ 	.byte	0x02, 0x09, 0x00, 0x00, 0x02, 0x02, 0x01, 0x00, 0x02, 0x05, 0x05, 0x00, 0x03, 0x07, 0x01, 0x01
        /*0010*/ 	.byte	0x02, 0x03, 0x00, 0x00, 0x02, 0x06, 0x01, 0x00, 0x04, 0x0b, 0x08, 0x00, 0x01, 0x00, 0x00, 0x00
        /*0020*/ 	.byte	0x00, 0x00, 0x00, 0x00


//--------------------- .nv.info._Z16update_positionsPfS_S_S_iii --------------------------
	.section	.nv.info._Z16update_positionsPfS_S_S_iii,"",@"SHT_CUDA_INFO"
	.sectionflags	@""
	.align	4


	//----- nvinfo : EIATTR_CUDA_API_VERSION
	.align		4
        /*0000*/ 	.byte	0x04, 0x37
        /*0002*/ 	.short	(.L_51 - .L_50)
.L_50:
        /*0004*/ 	.word	0x00000082


	//----- nvinfo : EIATTR_KPARAM_INFO
	.align		4
.L_51:
        /*0008*/ 	.byte	0x04, 0x17
        /*000a*/ 	.short	(.L_53 - .L_52)
.L_52:
        /*000c*/ 	.word	0x00000000
        /*0010*/ 	.short	0x0006
        /*0012*/ 	.short	0x0028
        /*0014*/ 	.byte	0x00, 0xf0, 0x11, 0x00


	//----- nvinfo : EIATTR_KPARAM_INFO
	.align		4
.L_53:
        /*0018*/ 	.byte	0x04, 0x17
        /*001a*/ 	.short	(.L_55 - .L_54)
.L_54:
        /*001c*/ 	.word	0x00000000
        /*0020*/ 	.short	0x0005
        /*0022*/ 	.short	0x0024
        /*0024*/ 	.byte	0x00, 0xf0, 0x11, 0x00


	//----- nvinfo : EIATTR_KPARAM_INFO
	.align		4
.L_55:
        /*0028*/ 	.byte	0x04, 0x17
        /*002a*/ 	.short	(.L_57 - .L_56)
.L_56:
        /*002c*/ 	.word	0x00000000
        /*0030*/ 	.short	0x0004
        /*0032*/ 	.short	0x0020
        /*0034*/ 	.byte	0x00, 0xf0, 0x11, 0x00


	//----- nvinfo : EIATTR_KPARAM_INFO
	.align		4
.L_57:
        /*0038*/ 	.byte	0x04, 0x17
        /*003a*/ 	.short	(.L_59 - .L_58)
.L_58:
        /*003c*/ 	.word	0x00000000
        /*0040*/ 	.short	0x0003
        /*0042*/ 	.short	0x0018
        /*0044*/ 	.byte	0x00, 0xf5, 0x21, 0x00


	//----- nvinfo : EIATTR_KPARAM_INFO
	.align		4
.L_59:
        /*0048*/ 	.byte	0x04, 0x17
        /*004a*/ 	.short	(.L_61 - .L_60)
.L_60:
        /*004c*/ 	.word	0x00000000
        /*0050*/ 	.short	0x0002
        /*0052*/ 	.short	0x0010
        /*0054*/ 	.byte	0x00, 0xf5, 0x21, 0x00


	//----- nvinfo : EIATTR_KPARAM_INFO
	.align		4
.L_61:
        /*0058*/ 	.byte	0x04, 0x17
        /*005a*/ 	.short	(.L_63 - .L_62)
.L_62:
        /*005c*/ 	.word	0x00000000
        /*0060*/ 	.short	0x0001
        /*0062*/ 	.short	0x0008
        /*0064*/ 	.byte	0x00, 0xf5, 0x21, 0x00


	//----- nvinfo : EIATTR_KPARAM_INFO
	.align		4
.L_63:
        /*0068*/ 	.byte	0x04, 0x17
        /*006a*/ 	.short	(.L_65 - .L_64)
.L_64:
        /*006c*/ 	.word	0x00000000
        /*0070*/ 	.short	0x0000
        /*0072*/ 	.short	0x0000
        /*0074*/ 	.byte	0x00, 0xf5, 0x21, 0x00


	//----- nvinfo : EIATTR_SPARSE_MMA_MASK
	.align		4
.L_65:
        /*0078*/ 	.byte	0x03, 0x50
        /*007a*/ 	.short	0x0000


	//----- nvinfo : EIATTR_MAXREG_COUNT
	.align		4
        /*007c*/ 	.byte	0x03, 0x1b
        /*007e*/ 	.short	0x00ff


	//----- nvinfo : EIATTR_MERCURY_ISA_VERSION
	.align		4
        /*0080*/ 	.byte	0x03, 0x5f
        /*0082*/ 	.short	0x0101


	//----- nvinfo : EIATTR_VRC_CTA_INIT_COUNT
	.align		4
        /*0084*/ 	.byte	0x02, 0x4a
	.zero		1
	.zero		1


	//----- nvinfo : EIATTR_EXIT_INSTR_OFFSETS
	.align		4
        /*0088*/ 	.byte	0x04, 0x1c
        /*008a*/ 	.short	(.L_67 - .L_66)


	//   ....[0]....
.L_66:
        /*008c*/ 	.word	0x000000b0


	//   ....[1]....
        /*0090*/ 	.word	0x00002d00


	//----- nvinfo : EIATTR_CRS_STACK_SIZE
	.align		4
.L_67:
        /*0094*/ 	.byte	0x04, 0x1e
        /*0096*/ 	.short	(.L_69 - .L_68)
.L_68:
        /*0098*/ 	.word	0x00000000


	//----- nvinfo : EIATTR_CBANK_PARAM_SIZE
	.align		4
.L_69:
        /*009c*/ 	.byte	0x03, 0x19
        /*009e*/ 	.short	0x002c


	//----- nvinfo : EIATTR_PARAM_CBANK
	.align		4
        /*00a0*/ 	.byte	0x04, 0x0a
        /*00a2*/ 	.short	(.L_71 - .L_70)
	.align		4
.L_70:
        /*00a4*/ 	.word	index@(.nv.constant0._Z16update_positionsPfS_S_S_iii)
        /*00a8*/ 	.short	0x0380
        /*00aa*/ 	.short	0x002c


	//----- nvinfo : EIATTR_SW_WAR
	.align		4
.L_71:
        /*00ac*/ 	.byte	0x04, 0x36
        /*00ae*/ 	.short	(.L_73 - .L_72)
.L_72:
        /*00b0*/ 	.word	0x00000008
.L_73:


//--------------------- .nv.info._Z15init_populationPfS_iii --------------------------
	.section	.nv.info._Z15init_populationPfS_iii,"",@"SHT_CUDA_INFO"
	.sectionflags	@""
	.align	4


	//----- nvinfo : EIATTR_CUDA_API_VERSION
	.align		4
        /*0000*/ 	.byte	0x04, 0x37
        /*0002*/ 	.short	(.L_75 - .L_74)
.L_74:
        /*0004*/ 	.word	0x00000082


	//----- nvinfo : EIATTR_KPARAM_INFO
	.align		4
.L_75:
        /*0008*/ 	.byte	0x04, 0x17
        /*000a*/ 	.short	(.L_77 - .L_76)
.L_76:
        /*000c*/ 	.word	0x00000000
        /*0010*/ 	.short	0x0004
        /*0012*/ 	.short	0x0018
        /*0014*/ 	.byte	0x00, 0xf0, 0x11, 0x00


	//----- nvinfo : EIATTR_KPARAM_INFO
	.align		4
.L_77:
        /*0018*/ 	.byte	0x04, 0x17
        /*001a*/ 	.short	(.L_79 - .L_78)
.L_78:
        /*001c*/ 	.word	0x00000000
        /*0020*/ 	.short	0x0003
        /*0022*/ 	.short	0x0014
        /*0024*/ 	.byte	0x00, 0xf0, 0x11, 0x00


	//----- nvinfo : EIATTR_KPARAM_INFO
	.align		4
.L_79:
        /*0028*/ 	.byte	0x04, 0x17
        /*002a*/ 	.short	(.L_81 - .L_80)
.L_80:
        /*002c*/ 	.word	0x00000000
        /*0030*/ 	.short	0x0002
        /*0032*/ 	.short	0x0010
        /*0034*/ 	.byte	0x00, 0xf0, 0x11, 0x00


	//----- nvinfo : EIATTR_KPARAM_INFO
	.align		4
.L_81:
        /*0038*/ 	.byte	0x04, 0x17
        /*003a*/ 	.short	(.L_83 - .L_82)
.L_82:
        /*003c*/ 	.word	0x00000000
        /*0040*/ 	.short	0x0001
        /*0042*/ 	.short	0x0008
        /*0044*/ 	.byte	0x00, 0xf5, 0x21, 0x00


	//----- nvinfo : EIATTR_KPARAM_INFO
	.align		4
.L_83:
        /*0048*/ 	.byte	0x04, 0x17
        /*004a*/ 	.short	(.L_85 - .L_84)
.L_84:
        /*004c*/ 	.word	0x00000000
        /*0050*/ 	.short	0x0000
        /*0052*/ 	.short	0x0000
        /*0054*/ 	.byte	0x00, 0xf5, 0x21, 0x00


	//----- nvinfo : EIATTR_SPARSE_MMA_MASK
	.align		4
.L_85:
        /*0058*/ 	.byte	0x03, 0x50
        /*005a*/ 	.short	0x0000


	//----- nvinfo : EIATTR_MAXREG_COUNT
	.align		4
        /*005c*/ 	.byte	0x03, 0x1b
        /*005e*/ 	.short	0x00ff


	//----- nvinfo : EIATTR_MERCURY_ISA_VERSION
	.align		4
        /*0060*/ 	.byte	0x03, 0x5f
        /*0062*/ 	.short	0x0101


	//----- nvinfo : EIATTR_VRC_CTA_INIT_COUNT
	.align		4
        /*0064*/ 	.byte	0x02, 0x4a
	.zero		1
	.zero		1


	//----- nvinfo : EIATTR_EXIT_INSTR_OFFSETS
	.align		4
        /*0068*/ 	.byte	0x04, 0x1c
        /*006a*/ 	.short	(.L_87 - .L_86)


	//   ....[0]....
.L_86:
        /*006c*/ 	.word	0x000000a0


	//   ....[1]....
        /*0070*/ 	.word	0x000029d0


	//----- nvinfo : EIATTR_CRS_STACK_SIZE
	.align		4
.L_87:
        /*0074*/ 	.byte	0x04, 0x1e
        /*0076*/ 	.short	(.L_89 - .L_88)
.L_88:
        /*0078*/ 	.word	0x00000000


	//----- nvinfo : EIATTR_CBANK_PARAM_SIZE
	.align		4
.L_89:
        /*007c*/ 	.byte	0x03, 0x19
        /*007e*/ 	.short	0x001c


	//----- nvinfo : EIATTR_PARAM_CBANK
	.align		4
        /*0080*/ 	.byte	0x04, 0x0a
        /*0082*/ 	.short	(.L_91 - .L_90)
	.align		4
.L_90:
        /*0084*/ 	.word	index@(.nv.constant0._Z15init_populationPfS_iii)
        /*0088*/ 	.short	0x0380
        /*008a*/ 	.short	0x001c


	//----- nvinfo : EIATTR_SW_WAR
	.align		4
.L_91:
        /*008c*/ 	.byte	0x04, 0x36
        /*008e*/ 	.short	(.L_93 - .L_92)
.L_92:
        /*0090*/ 	.word	0x00000008
.L_93:


//--------------------- .nv.info._Z19update_best_fitnessPfS_i --------------------------
	.section	.nv.info._Z19update_best_fitnessPfS_i,"",@"SHT_CUDA_INFO"
	.sectionflags	@""
	.align	4


	//----- nvinfo : EIATTR_CUDA_API_VERSION
	.align		4
        /*0000*/ 	.byte	0x04, 0x37
        /*0002*/ 	.short	(.L_95 - .L_94)
.L_94:
        /*0004*/ 	.word	0x00000082


	//----- nvinfo : EIATTR_KPARAM_INFO
	.align		4
.L_95:
        /*0008*/ 	.byte	0x04, 0x17
        /*000a*/ 	.short	(.L_97 - .L_96)
.L_96:
        /*000c*/ 	.word	0x00000000
        /*0010*/ 	.short	0x0002
        /*0012*/ 	.short	0x0010
        /*0014*/ 	.byte	0x00, 0xf0, 0x11, 0x00


	//----- nvinfo : EIATTR_KPARAM_INFO
	.align		4
.L_97:
        /*0018*/ 	.byte	0x04, 0x17
        /*001a*/ 	.short	(.L_99 - .L_98)
.L_98:
        /*001c*/ 	.word	0x00000000
        /*0020*/ 	.short	0x0001
        /*0022*/ 	.short	0x0008
        /*0024*/ 	.byte	0x00, 0xf5, 0x21, 0x00


	//----- nvinfo : EIATTR_KPARAM_INFO
	.align		4
.L_99:
        /*0028*/ 	.byte	0x04, 0x17
        /*002a*/ 	.short	(.L_101 - .L_100)
.L_100:
        /*002c*/ 	.word	0x00000000
        /*0030*/ 	.short	0x0000
        /*0032*/ 	.short	0x0000
        /*0034*/ 	.byte	0x00, 0xf5, 0x21, 0x00


	//----- nvinfo : EIATTR_SPARSE_MMA_MASK
	.align		4
.L_101:
        /*0038*/ 	.byte	0x03, 0x50
        /*003a*/ 	.short	0x0000


	//----- nvinfo : EIATTR_MAXREG_COUNT
	.align		4
        /*003c*/ 	.byte	0x03, 0x1b
        /*003e*/ 	.short	0x00ff


	//----- nvinfo : EIATTR_MERCURY_ISA_VERSION
	.align		4
        /*0040*/ 	.byte	0x03, 0x5f
        /*0042*/ 	.short	0x0101


	//----- nvinfo : EIATTR_VRC_CTA_INIT_COUNT
	.align		4
        /*0044*/ 	.byte	0x02, 0x4a
	.zero		1
	.zero		1


	//----- nvinfo : EIATTR_EXIT_INSTR_OFFSETS
	.align		4
        /*0048*/ 	.byte	0x04, 0x1c
        /*004a*/ 	.short	(.L_103 - .L_102)


	//   ....[0]....
.L_102:
        /*004c*/ 	.word	0x00000070


	//   ....[1]....
        /*0050*/ 	.word	0x00000170


	//----- nvinfo : EIATTR_CRS_STACK_SIZE
	.align		4
.L_103:
        /*0054*/ 	.byte	0x04, 0x1e
        /*0056*/ 	.short	(.L_105 - .L_104)
.L_104:
        /*0058*/ 	.word	0x00000000


	//----- nvinfo : EIATTR_CBANK_PARAM_SIZE
	.align		4
.L_105:
        /*005c*/ 	.byte	0x03, 0x19
        /*005e*/ 	.short	0x0014


	//----- nvinfo : EIATTR_PARAM_CBANK
	.align		4
        /*0060*/ 	.byte	0x04, 0x0a
        /*0062*/ 	.short	(.L_107 - .L_106)
	.align		4
.L_106:
        /*0064*/ 	.word	index@(.nv.constant0._Z19update_best_fitnessPfS_i)
        /*0068*/ 	.short	0x0380
        /*006a*/ 	.short	0x0014


	//----- nvinfo : EIATTR_SW_WAR
	.align		4
.L_107:
        /*006c*/ 	.byte	0x04, 0x36
        /*006e*/ 	.short	(.L_109 - .L_108)
.L_108:
        /*0070*/ 	.word	0x00000008
.L_109:


//--------------------- .nv.info._Z21update_best_positionsPfS_S_S_ii --------------------------
	.section	.nv.info._Z21update_best_positionsPfS_S_S_ii,"",@"SHT_CUDA_INFO"
	.sectionflags	@""
	.align	4


	//----- nvinfo : EIATTR_CUDA_API_VERSION
	.align		4
        /*0000*/ 	.byte	0x04, 0x37
        /*0002*/ 	.short	(.L_111 - .L_110)
.L_110:
        /*0004*/ 	.word	0x00000082


	//----- nvinfo : EIATTR_KPARAM_INFO
	.align		4
.L_111:
        /*0008*/ 	.byte	0x04, 0x17
        /*000a*/ 	.short	(.L_113 - .L_112)
.L_112:
        /*000c*/ 	.word	0x00000000
        /*0010*/ 	.short	0x0005
        /*0012*/ 	.short	0x0024
        /*0014*/ 	.byte	0x00, 0xf0, 0x11, 0x00


	//----- nvinfo : EIATTR_KPARAM_INFO
	.align		4
.L_113:
        /*0018*/ 	.byte	0x04, 0x17
        /*001a*/ 	.short	(.L_115 - .L_114)
.L_114:
        /*001c*/ 	.word	0x00000000
        /*0020*/ 	.short	0x0004
        /*0022*/ 	.short	0x0020
        /*0024*/ 	.byte	0x00, 0xf0, 0x11, 0x00


	//----- nvinfo : EIATTR_KPARAM_INFO
	.align		4
.L_115:
        /*0028*/ 	.byte	0x04, 0x17
        /*002a*/ 	.short	(.L_117 - .L_116)
.L_116:
        /*002c*/ 	.word	0x00000000
        /*0030*/ 	.short	0x0003
        /*0032*/ 	.short	0x0018
        /*0034*/ 	.byte	0x00, 0xf5, 0x21, 0x00


	//----- nvinfo : EIATTR_KPARAM_INFO
	.align		4
.L_117:
        /*0038*/ 	.byte	0x04, 0x17
        /*003a*/ 	.short	(.L_119 - .L_118)
.L_118:
        /*003c*/ 	.word	0x00000000
        /*0040*/ 	.short	0x0002
        /*0042*/ 	.short	0x0010
        /*0044*/ 	.byte	0x00, 0xf5, 0x21, 0x00


	//----- nvinfo : EIATTR_KPARAM_INFO
	.align		4
.L_119:
        /*0048*/ 	.byte	0x04, 0x17
        /*004a*/ 	.short	(.L_121 - .L_120)
.L_120:
        /*004c*/ 	.word	0x00000000
        /*0050*/ 	.short	0x0001
        /*0052*/ 	.short	0x0008
        /*0054*/ 	.byte	0x00, 0xf5, 0x21, 0x00


	//----- nvinfo : EIATTR_KPARAM_INFO
	.align		4
.L_121:
        /*0058*/ 	.byte	0x04, 0x17
        /*005a*/ 	.short	(.L_123 - .L_122)
.L_122:
        /*005c*/ 	.word	0x00000000
        /*0060*/ 	.short	0x0000
        /*0062*/ 	.short	0x0000
        /*0064*/ 	.byte	0x00, 0xf5, 0x21, 0x00


	//----- nvinfo : EIATTR_SPARSE_MMA_MASK
	.align		4
.L_123:
        /*0068*/ 	.byte	0x03, 0x50
        /*006a*/ 	.short	0x0000


	//----- nvinfo : EIATTR_MAXREG_COUNT
	.align		4
        /*006c*/ 	.byte	0x03, 0x1b
        /*006e*/ 	.short	0x00ff


	//----- nvinfo : EIATTR_MERCURY_ISA_VERSION
	.align		4
        /*0070*/ 	.byte	0x03, 0x5f
        /*0072*/ 	.short	0x0101


	//----- nvinfo : EIATTR_VRC_CTA_INIT_COUNT
	.align		4
        /*0074*/ 	.byte	0x02, 0x4a
	.zero		1
	.zero		1


	//----- nvinfo : EIATTR_EXIT_INSTR_OFFSETS
	.align		4
        /*0078*/ 	.byte	0x04, 0x1c
        /*007a*/ 	.short	(.L_125 - .L_124)


	//   ....[0]....
.L_124:
        /*007c*/ 	.word	0x00000080


	//   ....[1]....
        /*0080*/ 	.word	0x00000370


	//----- nvinfo : EIATTR_CRS_STACK_SIZE
	.align		4
.L_125:
        /*0084*/ 	.byte	0x04, 0x1e
        /*0086*/ 	.short	(.L_127 - .L_126)
.L_126:
        /*0088*/ 	.word	0x00000000


	//----- nvinfo : EIATTR_CBANK_PARAM_SIZE
	.align		4
.L_127:
        /*008c*/ 	.byte	0x03, 0x19
        /*008e*/ 	.short	0x0028


	//----- nvinfo : EIATTR_PARAM_CBANK
	.align		4
        /*0090*/ 	.byte	0x04, 0x0a
        /*0092*/ 	.short	(.L_129 - .L_128)
	.align		4
.L_128:
        /*0094*/ 	.word	index@(.nv.constant0._Z21update_best_positionsPfS_S_S_ii)
        /*0098*/ 	.short	0x0380
        /*009a*/ 	.short	0x0028


	//----- nvinfo : EIATTR_SW_WAR
	.align		4
.L_129:
        /*009c*/ 	.byte	0x04, 0x36
        /*009e*/ 	.short	(.L_131 - .L_130)
.L_130:
        /*00a0*/ 	.word	0x00000008
.L_131:


//--------------------- .nv.info._Z12calc_fitnessPfS_ii --------------------------
	.section	.nv.info._Z12calc_fitnessPfS_ii,"",@"SHT_CUDA_INFO"
	.sectionflags	@""
	.align	4


	//----- nvinfo : EIATTR_CUDA_API_VERSION
	.align		4
        /*0000*/ 	.byte	0x04, 0x37
        /*0002*/ 	.short	(.L_133 - .L_132)
.L_132:
        /*0004*/ 	.word	0x00000082


	//----- nvinfo : EIATTR_KPARAM_INFO
	.align		4
.L_133:
        /*0008*/ 	.byte	0x04, 0x17
        /*000a*/ 	.short	(.L_135 - .L_134)
.L_134:
        /*000c*/ 	.word	0x00000000
        /*0010*/ 	.short	0x0003
        /*0012*/ 	.short	0x0014
        /*0014*/ 	.byte	0x00, 0xf0, 0x11, 0x00


	//----- nvinfo : EIATTR_KPARAM_INFO
	.align		4
.L_135:
        /*0018*/ 	.byte	0x04, 0x17
        /*001a*/ 	.short	(.L_137 - .L_136)
.L_136:
        /*001c*/ 	.word	0x00000000
        /*0020*/ 	.short	0x0002
        /*0022*/ 	.short	0x0010
        /*0024*/ 	.byte	0x00, 0xf0, 0x11, 0x00


	//----- nvinfo : EIATTR_KPARAM_INFO
	.align		4
.L_137:
        /*0028*/ 	.byte	0x04, 0x17
        /*002a*/ 	.short	(.L_139 - .L_138)
.L_138:
        /*002c*/ 	.word	0x00000000
        /*0030*/ 	.short	0x0001
        /*0032*/ 	.short	0x0008
        /*0034*/ 	.byte	0x00, 0xf5, 0x21, 0x00


	//----- nvinfo : EIATTR_KPARAM_INFO
	.align		4
.L_139:
        /*0038*/ 	.byte	0x04, 0x17
        /*003a*/ 	.short	(.L_141 - .L_140)
.L_140:
        /*003c*/ 	.word	0x00000000
        /*0040*/ 	.short	0x0000
        /*0042*/ 	.short	0x0000
        /*0044*/ 	.byte	0x00, 0xf5, 0x21, 0x00


	//----- nvinfo : EIATTR_SPARSE_MMA_MASK
	.align		4
.L_141:
        /*0048*/ 	.byte	0x03, 0x50
        /*004a*/ 	.short	0x0000


	//----- nvinfo : EIATTR_MAXREG_COUNT
	.align		4
        /*004c*/ 	.byte	0x03, 0x1b
        /*004e*/ 	.short	0x00ff


	//----- nvinfo : EIATTR_MERCURY_ISA_VERSION
	.align		4
        /*0050*/ 	.byte	0x03, 0x5f
        /*0052*/ 	.short	0x0101


	//----- nvinfo : EIATTR_VRC_CTA_INIT_COUNT
	.align		4
        /*0054*/ 	.byte	0x02, 0x4a
	.zero		1
	.zero		1


	//----- nvinfo : EIATTR_EXIT_INSTR_OFFSETS
	.align		4
        /*0058*/ 	.byte	0x04, 0x1c
        /*005a*/ 	.short	(.L_143 - .L_142)


	//   ....[0]....
.L_142:
        /*005c*/ 	.word	0x000000b0


	//   ....[1]....
        /*0060*/ 	.word	0x00000570


	//   ....[2]....
        /*0064*/ 	.word	0x00000cb0


	//----- nvinfo : EIATTR_CRS_STACK_SIZE
	.align		4
.L_143:
        /*0068*/ 	.byte	0x04, 0x1e
        /*006a*/ 	.short	(.L_145 - .L_144)
.L_144:
        /*006c*/ 	.word	0x00000000


	//----- nvinfo : EIATTR_CBANK_PARAM_SIZE
	.align		4
.L_145:
        /*0070*/ 	.byte	0x03, 0x19
        /*0072*/ 	.short	0x0018


	//----- nvinfo : EIATTR_PARAM_CBANK
	.align		4
        /*0074*/ 	.byte	0x04, 0x0a
        /*0076*/ 	.short	(.L_147 - .L_146)
	.align		4
.L_146:
        /*0078*/ 	.word	index@(.nv.constant0._Z12calc_fitnessPfS_ii)
        /*007c*/ 	.short	0x0380
        /*007e*/ 	.short	0x0018


	//----- nvinfo : EIATTR_SW_WAR
	.align		4
.L_147:
        /*0080*/ 	.byte	0x04, 0x36
        /*0082*/ 	.short	(.L_149 - .L_148)
.L_148:
        /*0084*/ 	.word	0x00000008
.L_149:


//--------------------- .nv.info._Z18update_global_bestPfS_i --------------------------
	.section	.nv.info._Z18update_global_bestPfS_i,"",@"SHT_CUDA_INFO"
	.sectionflags	@""
	.align	4


	//----- nvinfo : EIATTR_CUDA_API_VERSION
	.align		4
        /*0000*/ 	.byte	0x04, 0x37
        /*0002*/ 	.short	(.L_151 - .L_150)
.L_150:
        /*0004*/ 	.word	0x00000082


	//----- nvinfo : EIATTR_KPARAM_INFO
	.align		4
.L_151:
        /*0008*/ 	.byte	0x04, 0x17
        /*000a*/ 	.short	(.L_153 - .L_152)
.L_152:
        /*000c*/ 	.word	0x00000000
        /*0010*/ 	.short	0x0002
        /*0012*/ 	.short	0x0010
        /*0014*/ 	.byte	0x00, 0xf0, 0x11, 0x00


	//----- nvinfo : EIATTR_KPARAM_INFO
	.align		4
.L_153:
        /*0018*/ 	.byte	0x04, 0x17
        /*001a*/ 	.short	(.L_155 - .L_154)
.L_154:
        /*001c*/ 	.word	0x00000000
        /*0020*/ 	.short	0x0001
        /*0022*/ 	.short	0x0008
        /*0024*/ 	.byte	0x00, 0xf5, 0x21, 0x00


	//----- nvinfo : EIATTR_KPARAM_INFO
	.align		4
.L_155:
        /*0028*/ 	.byte	0x04, 0x17
        /*002a*/ 	.short	(.L_157 - .L_156)
.L_156:
        /*002c*/ 	.word	0x00000000
        /*0030*/ 	.short	0x0000
        /*0032*/ 	.short	0x0000
        /*0034*/ 	.byte	0x00, 0xf5, 0x21, 0x00


	//----- nvinfo : EIATTR_SPARSE_MMA_MASK
	.align		4
.L_157:
        /*0038*/ 	.byte	0x03, 0x50
        /*003a*/ 	.short	0x0000


	//----- nvinfo : EIATTR_MAXREG_COUNT
	.align		4
        /*003c*/ 	.byte	0x03, 0x1b
        /*003e*/ 	.short	0x00ff


	//----- nvinfo : EIATTR_NUM_BARRIERS
	.align		4
        /*0040*/ 	.byte	0x02, 0x4c
        /*0042*/ 	.byte	0x01
	.zero		1


	//----- nvinfo : EIATTR_MERCURY_ISA_VERSION
	.align		4
        /*0044*/ 	.byte	0x03, 0x5f
        /*0046*/ 	.short	0x0101


	//----- nvinfo : EIATTR_VRC_CTA_INIT_COUNT
	.align		4
        /*0048*/ 	.byte	0x02, 0x4a
	.zero		1
	.zero		1


	//----- nvinfo : EIATTR_EXIT_INSTR_OFFSETS
	.align		4
        /*004c*/ 	.byte	0x04, 0x1c
        /*004e*/ 	.short	(.L_159 - .L_158)


	//   ....[0]....
.L_158:
        /*0050*/ 	.word	0x00000200


	//   ....[1]....
        /*0054*/ 	.word	0x000002a0


	//----- nvinfo : EIATTR_CBANK_PARAM_SIZE
	.align		4
.L_159:
        /*0058*/ 	.byte	0x03, 0x19
        /*005a*/ 	.short	0x0014


	//----- nvinfo : EIATTR_PARAM_CBANK
	.align		4
        /*005c*/ 	.byte	0x04, 0x0a
        /*005e*/ 	.short	(.L_161 - .L_160)
	.align		4
.L_160:
        /*0060*/ 	.word	index@(.nv.constant0._Z18update_global_bestPfS_i)
        /*0064*/ 	.short	0x0380
        /*0066*/ 	.short	0x0014


	//----- nvinfo : EIATTR_SW_WAR
	.align		4
.L_161:
        /*0068*/ 	.byte	0x04, 0x36
        /*006a*/ 	.short	(.L_163 - .L_162)
.L_162:
        /*006c*/ 	.word	0x00000008
.L_163:


//--------------------- .nv.callgraph             --------------------------
	.section	.nv.callgraph,"",@"SHT_CUDA_CALLGRAPH"
	.align	4
	.sectionentsize	8
	.align		4
        /*0000*/ 	.word	0x00000000
	.align		4
        /*0004*/ 	.word	0xffffffff
	.align		4
        /*0008*/ 	.word	0x00000000
	.align		4
        /*000c*/ 	.word	0xfffffffe
	.align		4
        /*0010*/ 	.word	0x00000000
	.align		4
        /*0014*/ 	.word	0xfffffffd
	.align		4
        /*0018*/ 	.word	0x00000000
	.align		4
        /*001c*/ 	.word	0xfffffffc


//--------------------- .nv.constant4             --------------------------
	.section	.nv.constant4,"a",@progbits
	.align	8
	.align		8
.nv.constant4:
        /*0000*/ 	.dword	precalc_xorwow_matrix
	.align		8
        /*0008*/ 	.dword	precalc_xorwow_offset_matrix
	.align		8
        /*0010*/ 	.dword	mrg32k3aM1
	.align		8
        /*0018*/ 	.dword	mrg32k3aM2
	.align		8
        /*0020*/ 	.dword	mrg32k3aM1SubSeq
	.align		8
        /*0028*/ 	.dword	mrg32k3aM2SubSeq
	.align		8
        /*0030*/ 	.dword	mrg32k3aM1Seq
	.align		8
        /*0038*/ 	.dword	mrg32k3aM2Seq


//--------------------- .nv.constant3             --------------------------
	.section	.nv.constant3,"a",@progbits
	.align	8
.nv.constant3:
	.type		__cr_lgamma_table,@object
	.size		__cr_lgamma_table,(pso_lower_bound - __cr_lgamma_table)
__cr_lgamma_table:
        /*0000*/ 	.byte	0x00, 0x00, 0x00, 0x00, 0x00, 0x00, 0x00, 0x00, 0x00, 0x00, 0x00, 0x00, 0x00, 0x00, 0x00, 0x00
        /*0010*/ 	.byte	0xef, 0x39, 0xfa, 0xfe, 0x42, 0x2e, 0xe6, 0x3f, 0x02, 0x20, 0x2a, 0xfa, 0x0b, 0xab, 0xfc, 0x3f
        /*0020*/ 	.byte	0xf9, 0x2c, 0x92, 0x7c, 0xa7, 0x6c, 0x09, 0x40, 0xc9, 0x79, 0x44, 0x3c, 0x64, 0x26, 0x13, 0x40
        /*0030*/ 	.byte	0xca, 0x01, 0xcf, 0x3a, 0x27, 0x51, 0x1a, 0x40, 0x30, 0xcc, 0x2d, 0xf3, 0xe1, 0x0c, 0x21, 0x40
        /*0040*/ 	.byte	0x0d, 0xb7, 0xfc, 0x82, 0x8e, 0x35, 0x25, 0x40
	.type		pso_lower_bound,@object
	.size		pso_lower_bound,(pso_upper_bound - pso_lower_bound)
pso_lower_bound:
	.zero		4
	.type		pso_upper_bound,@object
	.size		pso_upper_bound,(pso_inertial_weight - pso_upper_bound)
pso_upper_bound:
	.zero		4
	.type		pso_inertial_weight,@object
	.size		pso_inertial_weight,(pso_cognitive_param - pso_inertial_weight)
pso_inertial_weight:
	.zero		4
	.type		pso_cognitive_param,@object
	.size		pso_cognitive_param,(pso_social_param - pso_cognitive_param)
pso_cognitive_param:
	.zero		4
	.type		pso_social_param,@object
	.size		pso_social_param,(.L_13 - pso_social_param)
pso_social_param:
	.zero		4
.L_13:


//--------------------- .text._Z16update_positionsPfS_S_S_iii --------------------------
	.section	.text._Z16update_positionsPfS_S_S_iii,"ax",@progbits
	.align	128
        .global         _Z16update_positionsPfS_S_S_iii
        .type           _Z16update_positionsPfS_S_S_iii,@function
        .size           _Z16update_positionsPfS_S_S_iii,(.L_x_38 - _Z16update_positionsPfS_S_S_iii)
        .other          _Z16update_positionsPfS_S_S_iii,@"STO_CUDA_ENTRY STV_DEFAULT"
_Z16update_positionsPfS_S_S_iii:
.text._Z16update_positionsPfS_S_S_iii:
[----:B------:R-:W0:Y:S01]  /*0000*/  LDC R1, c[0x0][0x37c] ;  /* 0x0000df00ff017b82 */ /* 0x000e220000000800 */
[----:B------:R-:W1:Y:S01]  /*0010*/  S2R R0, SR_TID.X ;  /* 0x0000000000007919 */ /* 0x000e620000002100 */
[----:B------:R-:W2:Y:S06]  /*0020*/  LDCU UR7, c[0x0][0x360] ;  /* 0x00006c00ff0777ac */ /* 0x000eac0008000800 */
[----:B------:R-:W1:Y:S01]  /*0030*/  S2UR UR5, SR_CTAID.X ;  /* 0x00000000000579c3 */ /* 0x000e620000002500 */
[----:B0-----:R-:W-:Y:S01]  /*0040*/  VIADD R1, R1, 0xffffffd0 ;  /* 0xffffffd001017836 */ /* 0x001fe20000000000 */
[----:B------:R-:W0:Y:S01]  /*0050*/  LDCU UR6, c[0x0][0x3a8] ;  /* 0x00007500ff0677ac */ /* 0x000e220008000800 */
[----:B------:R-:W0:Y:S05]  /*0060*/  LDCU UR4, c[0x0][0x3a4] ;  /* 0x00007480ff0477ac */ /* 0x000e2a0008000800 */
[----:B------:R-:W1:Y:S01]  /*0070*/  LDC R3, c[0x0][0x360] ;  /* 0x0000d800ff037b82 */ /* 0x000e620000000800 */
[----:B0-----:R-:W-:Y:S01]  /*0080*/  UIMAD UR6, UR6, UR4, URZ ;  /* 0x00000004060672a4 */ /* 0x001fe2000f8e02ff */
[----:B-1----:R-:W-:-:S05]  /*0090*/  IMAD R0, R3, UR5, R0 ;  /* 0x0000000503007c24 */ /* 0x002fca000f8e0200 */
[----:B------:R-:W-:-:S13]  /*00a0*/  ISETP.GE.AND P0, PT, R0, UR6, PT ;  /* 0x0000000600007c0c */ /* 0x000fda000bf06270 */
[----:B--2---:R-:W-:Y:S05]  /*00b0*/  @P0 EXIT ;  /* 0x000000000000094d */ /* 0x004fea0003800000 */
[----:B------:R-:W0:Y:S01]  /*00c0*/  LDC R3, c[0x0][0x3a0] ;  /* 0x0000e800ff037b82 */ /* 0x000e220000000800 */
[----:B------:R-:W1:Y:S01]  /*00d0*/  LDCU UR4, c[0x0][0x370] ;  /* 0x00006e00ff0477ac */ /* 0x000e620008000800 */
[----:B------:R-:W2:Y:S01]  /*00e0*/  LDCU.64 UR8, c[0x0][0x358] ;  /* 0x00006b00ff0877ac */ /* 0x000ea20008000a00 */
[----:B-1----:R-:W-:Y:S01]  /*00f0*/  UIMAD UR7, UR7, UR4, URZ ;  /* 0x00000004070772a4 */ /* 0x002fe2000f8e02ff */
[C---:B0-----:R-:W-:Y:S02]  /*0100*/  LOP3.LUT R2, R3.reuse, 0xaad26b49, RZ, 0x3c, !PT ;  /* 0xaad26b4903027812 */ /* 0x041fe400078e3cff */
[----:B------:R-:W-:Y:S01]  /*0110*/  ISETP.GT.AND P0, PT, R3, -0x1, PT ;  /* 0xffffffff0300780c */ /* 0x000fe20003f04270 */
[----:B------:R-:W-:Y:S02]  /*0120*/  IMAD.MOV.U32 R3, RZ, RZ, -0x266e14b1 ;  /* 0xd991eb4fff037424 */ /* 0x000fe400078e00ff */
[----:B------:R-:W-:-:S03]  /*0130*/  IMAD R2, R2, 0x4182bed5, RZ ;  /* 0x4182bed502027824 */ /* 0x000fc600078e02ff */
[----:B------:R-:W-:-:S04]  /*0140*/  SEL R3, R3, 0x8bf16996, P0 ;  /* 0x8bf1699603037807 */ /* 0x000fc80000000000 */
[C---:B------:R-:W-:Y:S01]  /*0150*/  LOP3.LUT R6, R3.reuse, 0x5491333, RZ, 0x3c, !PT ;  /* 0x0549133303067812 */ /* 0x040fe200078e3cff */
[----:B------:R-:W-:Y:S02]  /*0160*/  IMAD.IADD R2, R2, 0x1, R3 ;  /* 0x0000000102027824 */ /* 0x000fe400078e0203 */
[----:B------:R-:W-:Y:S02]  /*0170*/  VIADD R9, R3, 0x1f123bb5 ;  /* 0x1f123bb503097836 */ /* 0x000fe40000000000 */
[C---:B------:R-:W-:Y:S02]  /*0180*/  VIADD R14, R2.reuse, 0x700053 ;  /* 0x00700053020e7836 */ /* 0x040fe40000000000 */
[----:B--2---:R-:W-:-:S07]  /*0190*/  VIADD R15, R2, 0x6a788e ;  /* 0x006a788e020f7836 */ /* 0x004fce0000000000 */
.L_x_11:
[----:B------:R-:W0:Y:S01]  /*01a0*/  LDC R2, c[0x0][0x3a0] ;  /* 0x0000e800ff027b82 */ /* 0x000e220000000800 */
[----:B------:R-:W-:Y:S01]  /*01b0*/  ISETP.NE.AND P0, PT, R0, RZ, PT ;  /* 0x000000ff0000720c */ /* 0x000fe20003f05270 */
[----:B------:R-:W-:Y:S01]  /*01c0*/  BSSY.RECONVERGENT B0, `(.L_x_0) ;  /* 0x0000262000007945 */ /* 0x000fe20003800200 */
[----:B------:R-:W-:Y:S02]  /*01d0*/  IMAD.MOV.U32 R4, RZ, RZ, R6 ;  /* 0x000000ffff047224 */ /* 0x000fe400078e0006 */
[----:B------:R-:W-:Y:S01]  /*01e0*/  IMAD.MOV.U32 R3, RZ, RZ, R9 ;  /* 0x000000ffff037224 */ /* 0x000fe200078e0009 */
[----:B0-----:R-:W-:-:S05]  /*01f0*/  LOP3.LUT R2, R2, 0xaad26b49, RZ, 0x3c, !PT ;  /* 0xaad26b4902027812 */ /* 0x001fca00078e3cff */
[----:B------:R-:W-:-:S04]  /*0200*/  IMAD R2, R2, 0x4182bed5, RZ ;  /* 0x4182bed502027824 */ /* 0x000fc800078e02ff */
[C---:B------:R-:W-:Y:S01]  /*0210*/  VIADD R10, R2.reuse, 0x75bcd15 ;  /* 0x075bcd15020a7836 */ /* 0x040fe20000000000 */
[C---:B------:R-:W-:Y:S01]  /*0220*/  LOP3.LUT R8, R2.reuse, 0x159a55e5, RZ, 0x3c, !PT ;  /* 0x159a55e502087812 */ /* 0x040fe200078e3cff */
[----:B------:R-:W-:-:S03]  /*0230*/  VIADD R7, R2, 0x583f19 ;  /* 0x00583f1902077836 */ /* 0x000fc60000000000 */
[----:B------:R0:W-:Y:S01]  /*0240*/  STL [R1+0x4], R10 ;  /* 0x0000040a01007387 */ /* 0x0001e20000100800 */
[----:B------:R-:W-:Y:S02]  /*0250*/  IMAD.MOV.U32 R5, RZ, RZ, R7 ;  /* 0x000000ffff057224 */ /* 0x000fe400078e0007 */
[----:B------:R-:W-:Y:S01]  /*0260*/  IMAD.MOV.U32 R2, RZ, RZ, R8 ;  /* 0x000000ffff027224 */ /* 0x000fe200078e0008 */
[----:B------:R0:W-:Y:S04]  /*0270*/  STL.64 [R1+0x8], R8 ;  /* 0x0000080801007387 */ /* 0x0001e80000100a00 */
[----:B------:R0:W-:Y:S01]  /*0280*/  STL.64 [R1+0x10], R6 ;  /* 0x0000100601007387 */ /* 0x0001e20000100a00 */
[----:B------:R-:W-:Y:S05]  /*0290*/  @!P0 BRA `(.L_x_1) ;  /* 0x0000002400508947 */ /* 0x000fea0003800000 */
[--C-:B------:R-:W-:Y:S01]  /*02a0*/  SHF.R.S32.HI R19, RZ, 0x1f, R0.reuse ;  /* 0x0000001fff137819 */ /* 0x100fe20000011400 */
[----:B------:R-:W-:Y:S02]  /*02b0*/  IMAD.MOV.U32 R18, RZ, RZ, R0 ;  /* 0x000000ffff127224 */ /* 0x000fe400078e0000 */
[----:B------:R-:W-:Y:S02]  /*02c0*/  IMAD.MOV.U32 R11, RZ, RZ, RZ ;  /* 0x000000ffff0b7224 */ /* 0x000fe400078e00ff */
[----:B------:R-:W-:Y:S02]  /*02d0*/  IMAD.MOV.U32 R5, RZ, RZ, R7 ;  /* 0x000000ffff057224 */ /* 0x000fe400078e0007 */
[----:B------:R-:W-:Y:S02]  /*02e0*/  IMAD.MOV.U32 R2, RZ, RZ, R8 ;  /* 0x000000ffff027224 */ /* 0x000fe400078e0008 */
[----:B------:R-:W-:Y:S02]  /*02f0*/  IMAD.MOV.U32 R4, RZ, RZ, R6 ;  /* 0x000000ffff047224 */ /* 0x000fe400078e0006 */
[----:B------:R-:W-:-:S07]  /*0300*/  IMAD.MOV.U32 R3, RZ, RZ, R9 ;  /* 0x000000ffff037224 */ /* 0x000fce00078e0009 */
.L_x_10:
[----:B------:R-:W-:Y:S01]  /*0310*/  LOP3.LUT R21, R18, 0x3, RZ, 0xc0, !PT ;  /* 0x0000000312157812 */ /* 0x000fe200078ec0ff */
[----:B------:R-:W-:Y:S03]  /*0320*/  BSSY.RECONVERGENT B1, `(.L_x_2) ;  /* 0x0000245000017945 */ /* 0x000fe60003800200 */
[----:B------:R-:W-:-:S04]  /*0330*/  ISETP.NE.U32.AND P0, PT, R21, RZ, PT ;  /* 0x000000ff1500720c */ /* 0x000fc80003f05070 */
[----:B------:R-:W-:-:S13]  /*0340*/  ISETP.NE.AND.EX P0, PT, RZ, RZ, PT, P0 ;  /* 0x000000ffff00720c */ /* 0x000fda0003f05300 */
[----:B-123--:R-:W-:Y:S05]  /*0350*/  @!P0 BRA `(.L_x_3) ;  /* 0x0000002400048947 */ /* 0x00efea0003800000 */
[----:B------:R-:W1:Y:S01]  /*0360*/  LDC.64 R12, c[0x4][RZ] ;  /* 0x01000000ff0c7b82 */ /* 0x000e620000000a00 */
[----:B0-----:R-:W-:Y:S01]  /*0370*/  IMAD.MOV.U32 R10, RZ, RZ, RZ ;  /* 0x000000ffff0a7224 */ /* 0x001fe200078e00ff */
[----:B------:R-:W-:Y:S01]  /*0380*/  CS2R R4, SRZ ;  /* 0x0000000000047805 */ /* 0x000fe2000001ff00 */
[----:B------:R-:W-:Y:S01]  /*0390*/  IMAD.MOV.U32 R8, RZ, RZ, RZ ;  /* 0x000000ffff087224 */ /* 0x000fe200078e00ff */
[----:B------:R-:W-:Y:S01]  /*03a0*/  CS2R R2, SRZ ;  /* 0x0000000000027805 */ /* 0x000fe2000001ff00 */
[----:B-1----:R-:W-:-:S07]  /*03b0*/  IMAD.WIDE.U32 R12, R11, 0xc80, R12 ;  /* 0x00000c800b0c7825 */ /* 0x002fce00078e000c */
.L_x_5:
[----:B------:R-:W-:-:S06]  /*03c0*/  IMAD R7, R8, 0x4, R1 ;  /* 0x0000000408077824 */ /* 0x000fcc00078e0201 */
[----:B------:R-:W5:Y:S01]  /*03d0*/  LDL R7, [R7+0x4] ;  /* 0x0000040007077983 */ /* 0x000f620000100800 */
[----:B------:R-:W-:Y:S01]  /*03e0*/  IMAD.SHL.U32 R20, R8, 0x20, RZ ;  /* 0x0000002008147824 */ /* 0x000fe200078e00ff */
[----:B------:R-:W-:-:S06]  /*03f0*/  UMOV UR4, URZ ;  /* 0x000000ff00047c82 */ /* 0x000fcc0008000000 */
.L_x_4:
[----:B-----5:R-:W-:Y:S01]  /*0400*/  SHF.R.U32.HI R24, RZ, UR4, R7 ;  /* 0x00000004ff187c19 */ /* 0x020fe20008011607 */
[----:B------:R-:W-:-:S03]  /*0410*/  VIADD R16, R20, UR4 ;  /* 0x0000000414107c36 */ /* 0x000fc60008000000 */
[----:B------:R-:W-:-:S04]  /*0420*/  LOP3.LUT R17, R24, 0x1, RZ, 0xc0, !PT ;  /* 0x0000000118117812 */ /* 0x000fc800078ec0ff */
[----:B------:R-:W-:Y:S01]  /*0430*/  ISETP.NE.U32.AND P0, PT, R17, 0x1, PT ;  /* 0x000000011100780c */ /* 0x000fe20003f05070 */
[----:B------:R-:W-:-:S03]  /*0440*/  IMAD R17, R16, 0x5, RZ ;  /* 0x0000000510117824 */ /* 0x000fc600078e02ff */
[----:B------:R-:W-:Y:S01]  /*0450*/  R2P PR, R24, 0x7e ;  /* 0x0000007e18007804 */ /* 0x000fe20000000000 */
[----:B------:R-:W-:-:S08]  /*0460*/  IMAD.WIDE.U32 R16, R17, 0x4, R12 ;  /* 0x0000000411107825 */ /* 0x000fd000078e000c */
[----:B------:R-:W2:Y:S04]  /*0470*/  @!P0 LDG.E R22, desc[UR8][R16.64+0x10] ;  /* 0x0000100810168981 */ /* 0x000ea8000c1e1900 */
[----:B------:R-:W3:Y:S04]  /*0480*/  @!P0 LDG.E R23, desc[UR8][R16.64] ;  /* 0x0000000810178981 */ /* 0x000ee8000c1e1900 */
[----:B------:R-:W4:Y:S04]  /*0490*/  @P1 LDG.E R26, desc[UR8][R16.64+0x24] ;  /* 0x00002408101a1981 */ /* 0x000f28000c1e1900 */
[----:B------:R-:W4:Y:S04]  /*04a0*/  @P2 LDG.E R28, desc[UR8][R16.64+0x38] ;  /* 0x00003808101c2981 */ /* 0x000f28000c1e1900 */
[----:B------:R-:W4:Y:S04]  /*04b0*/  @P1 LDG.E R25, desc[UR8][R16.64+0x14] ;  /* 0x0000140810191981 */ /* 0x000f28000c1e1900 */
[----:B------:R-:W4:Y:S01]  /*04c0*/  @P2 LDG.E R27, desc[UR8][R16.64+0x28] ;  /* 0x00002808101b2981 */ /* 0x000f22000c1e1900 */
[----:B--2---:R-:W-:-:S03]  /*04d0*/  @!P0 LOP3.LUT R5, R5, R22, RZ, 0x3c, !PT ;  /* 0x0000001605058212 */ /* 0x004fc600078e3cff */
[----:B------:R-:W2:Y:S01]  /*04e0*/  @!P0 LDG.E R22, desc[UR8][R16.64+0x8] ;  /* 0x0000080810168981 */ /* 0x000ea2000c1e1900 */
[----:B---3--:R-:W-:-:S03]  /*04f0*/  @!P0 LOP3.LUT R10, R10, R23, RZ, 0x3c, !PT ;  /* 0x000000170a0a8212 */ /* 0x008fc600078e3cff */
[----:B------:R-:W3:Y:S01]  /*0500*/  @!P0 LDG.E R23, desc[UR8][R16.64+0x4] ;  /* 0x0000040810178981 */ /* 0x000ee2000c1e1900 */
[----:B----4-:R-:W-:-:S03]  /*0510*/  @P1 LOP3.LUT R5, R5, R26, RZ, 0x3c, !PT ;  /* 0x0000001a05051212 */ /* 0x010fc600078e3cff */
[----:B------:R-:W4:Y:S01]  /*0520*/  @P3 LDG.E R26, desc[UR8][R16.64+0x4c] ;  /* 0x00004c08101a3981 */ /* 0x000f22000c1e1900 */
[----:B------:R-:W-:-:S03]  /*0530*/  @P2 LOP3.LUT R5, R5, R28, RZ, 0x3c, !PT ;  /* 0x0000001c05052212 */ /* 0x000fc600078e3cff */
[----:B------:R-:W4:Y:S01]  /*0540*/  @P4 LDG.E R28, desc[UR8][R16.64+0x60] ;  /* 0x00006008101c4981 */ /* 0x000f22000c1e1900 */
[----:B--2---:R-:W-:-:S03]  /*0550*/  @!P0 LOP3.LUT R3, R3, R22, RZ, 0x3c, !PT ;  /* 0x0000001603038212 */ /* 0x004fc600078e3cff */
[----:B------:R-:W2:Y:S01]  /*0560*/  @P5 LDG.E R22, desc[UR8][R16.64+0x74] ;  /* 0x0000740810165981 */ /* 0x000ea2000c1e1900 */
[----:B---3--:R-:W-:-:S03]  /*0570*/  @!P0 LOP3.LUT R2, R2, R23, RZ, 0x3c, !PT ;  /* 0x0000001702028212 */ /* 0x008fc600078e3cff */
[----:B------:R-:W3:Y:S01]  /*0580*/  @!P0 LDG.E R23, desc[UR8][R16.64+0xc] ;  /* 0x00000c0810178981 */ /* 0x000ee2000c1e1900 */
[----:B----4-:R-:W-:Y:S02]  /*0590*/  @P3 LOP3.LUT R5, R5, R26, RZ, 0x3c, !PT ;  /* 0x0000001a05053212 */ /* 0x010fe400078e3cff */
[----:B------:R-:W-:Y:S01]  /*05a0*/  @P1 LOP3.LUT R10, R10, R25, RZ, 0x3c, !PT ;  /* 0x000000190a0a1212 */ /* 0x000fe200078e3cff */
[----:B------:R-:W4:Y:S01]  /*05b0*/  @P6 LDG.E R26, desc[UR8][R16.64+0x88] ;  /* 0x00008808101a6981 */ /* 0x000f22000c1e1900 */
[----:B------:R-:W-:-:S03]  /*05c0*/  @P4 LOP3.LUT R5, R5, R28, RZ, 0x3c, !PT ;  /* 0x0000001c05054212 */ /* 0x000fc600078e3cff */
[----:B------:R-:W4:Y:S01]  /*05d0*/  @P1 LDG.E R25, desc[UR8][R16.64+0x20] ;  /* 0x0000200810191981 */ /* 0x000f22000c1e1900 */
[----:B--2---:R-:W-:-:S03]  /*05e0*/  @P5 LOP3.LUT R5, R5, R22, RZ, 0x3c, !PT ;  /* 0x0000001605055212 */ /* 0x004fc600078e3cff */
[----:B------:R-:W2:Y:S01]  /*05f0*/  @P1 LDG.E R22, desc[UR8][R16.64+0x1c] ;  /* 0x00001c0810161981 */ /* 0x000ea2000c1e1900 */
[----:B---3--:R-:W-:-:S03]  /*0600*/  @!P0 LOP3.LUT R4, R4, R23, RZ, 0x3c, !PT ;  /* 0x0000001704048212 */ /* 0x008fc600078e3cff */
[----:B------:R-:W3:Y:S01]  /*0610*/  @P1 LDG.E R23, desc[UR8][R16.64+0x18] ;  /* 0x0000180810171981 */ /* 0x000ee2000c1e1900 */
[----:B----4-:R-:W-:-:S03]  /*0620*/  @P1 LOP3.LUT R4, R4, R25, RZ, 0x3c, !PT ;  /* 0x0000001904041212 */ /* 0x010fc600078e3cff */
[----:B------:R-:W4:Y:S01]  /*0630*/  @P2 LDG.E R25, desc[UR8][R16.64+0x34] ;  /* 0x0000340810192981 */ /* 0x000f22000c1e1900 */
[----:B--2---:R-:W-:-:S03]  /*0640*/  @P1 LOP3.LUT R3, R3, R22, RZ, 0x3c, !PT ;  /* 0x0000001603031212 */ /* 0x004fc600078e3cff */
[----:B------:R-:W2:Y:S01]  /*0650*/  @P2 LDG.E R22, desc[UR8][R16.64+0x30] ;  /* 0x0000300810162981 */ /* 0x000ea2000c1e1900 */
[----:B---3--:R-:W-:-:S03]  /*0660*/  @P1 LOP3.LUT R2, R2, R23, RZ, 0x3c, !PT ;  /* 0x0000001702021212 */ /* 0x008fc600078e3cff */
[----:B------:R-:W3:Y:S01]  /*0670*/  @P2 LDG.E R23, desc[UR8][R16.64+0x2c] ;  /* 0x00002c0810172981 */ /* 0x000ee2000c1e1900 */
[----:B------:R-:W-:-:S03]  /*0680*/  @P2 LOP3.LUT R10, R10, R27, RZ, 0x3c, !PT ;  /* 0x0000001b0a0a2212 */ /* 0x000fc600078e3cff */
        /* <DEDUP_REMOVED lines=31> */
[----:B------:R-:W-:Y:S02]  /*0880*/  LOP3.LUT P0, RZ, R24, 0x80, RZ, 0xc0, !PT ;  /* 0x0000008018ff7812 */ /* 0x000fe4000780c0ff */
[----:B------:R-:W-:Y:S02]  /*0890*/  @P6 LOP3.LUT R5, R5, R26, RZ, 0x3c, !PT ;  /* 0x0000001a05056212 */ /* 0x000fe400078e3cff */
[----:B------:R-:W-:Y:S02]  /*08a0*/  @P6 LOP3.LUT R10, R10, R27, RZ, 0x3c, !PT ;  /* 0x0000001b0a0a6212 */ /* 0x000fe400078e3cff */
[----:B----4-:R-:W-:-:S07]  /*08b0*/  @P6 LOP3.LUT R4, R4, R25, RZ, 0x3c, !PT ;  /* 0x0000001904046212 */ /* 0x010fce00078e3cff */
[----:B------:R-:W4:Y:S04]  /*08c0*/  @P0 LDG.E R27, desc[UR8][R16.64+0x8c] ;  /* 0x00008c08101b0981 */ /* 0x000f28000c1e1900 */
[----:B------:R-:W4:Y:S04]  /*08d0*/  @P0 LDG.E R25, desc[UR8][R16.64+0x98] ;  /* 0x0000980810190981 */ /* 0x000f28000c1e1900 */
[----:B------:R-:W4:Y:S01]  /*08e0*/  @P0 LDG.E R26, desc[UR8][R16.64+0x9c] ;  /* 0x00009c08101a0981 */ /* 0x000f22000c1e1900 */
[----:B--2---:R-:W-:-:S03]  /*08f0*/  @P6 LOP3.LUT R3, R3, R22, RZ, 0x3c, !PT ;  /* 0x0000001603036212 */ /* 0x004fc600078e3cff */
[----:B------:R-:W2:Y:S01]  /*0900*/  @P0 LDG.E R22, desc[UR8][R16.64+0x94] ;  /* 0x0000940810160981 */ /* 0x000ea2000c1e1900 */
[----:B---3--:R-:W-:-:S03]  /*0910*/  @P6 LOP3.LUT R2, R2, R23, RZ, 0x3c, !PT ;  /* 0x0000001702026212 */ /* 0x008fc600078e3cff */
[----:B------:R-:W3:Y:S01]  /*0920*/  @P0 LDG.E R23, desc[UR8][R16.64+0x90] ;  /* 0x0000900810170981 */ /* 0x000ee2000c1e1900 */
[----:B----4-:R-:W-:Y:S02]  /*0930*/  @P0 LOP3.LUT R10, R10, R27, RZ, 0x3c, !PT ;  /* 0x0000001b0a0a0212 */ /* 0x010fe400078e3cff */
[----:B------:R-:W-:Y:S02]  /*0940*/  @P0 LOP3.LUT R4, R4, R25, RZ, 0x3c, !PT ;  /* 0x0000001904040212 */ /* 0x000fe400078e3cff */
[----:B------:R-:W-:Y:S02]  /*0950*/  @P0 LOP3.LUT R5, R5, R26, RZ, 0x3c, !PT ;  /* 0x0000001a05050212 */ /* 0x000fe400078e3cff */
[----:B--2---:R-:W-:Y:S02]  /*0960*/  @P0 LOP3.LUT R3, R3, R22, RZ, 0x3c, !PT ;  /* 0x0000001603030212 */ /* 0x004fe400078e3cff */
[----:B---3--:R-:W-:Y:S02]  /*0970*/  @P0 LOP3.LUT R2, R2, R23, RZ, 0x3c, !PT ;  /* 0x0000001702020212 */ /* 0x008fe400078e3cff */
[----:B------:R-:W-:-:S13]  /*0980*/  R2P PR, R24.B1, 0x7f ;  /* 0x0000007f18007804 */ /* 0x000fda0000001000 */
[----:B------:R-:W2:Y:S04]  /*0990*/  @P0 LDG.E R22, desc[UR8][R16.64+0xa8] ;  /* 0x0000a80810160981 */ /* 0x000ea8000c1e1900 */
[----:B------:R-:W3:Y:S04]  /*09a0*/  @P0 LDG.E R23, desc[UR8][R16.64+0xa0] ;  /* 0x0000a00810170981 */ /* 0x000ee8000c1e1900 */
[----:B------:R-:W4:Y:S04]  /*09b0*/  @P0 LDG.E R25, desc[UR8][R16.64+0xa4] ;  /* 0x0000a40810190981 */ /* 0x000f28000c1e1900 */
[----:B------:R-:W4:Y:S01]  /*09c0*/  @P1 LDG.E R27, desc[UR8][R16.64+0xb8] ;  /* 0x0000b808101b1981 */ /* 0x000f22000c1e1900 */
[----:B--2---:R-:W-:-:S03]  /*09d0*/  @P0 LOP3.LUT R3, R3, R22, RZ, 0x3c, !PT ;  /* 0x0000001603030212 */ /* 0x004fc600078e3cff */
[----:B------:R-:W2:Y:S01]  /*09e0*/  @P0 LDG.E R22, desc[UR8][R16.64+0xb0] ;  /* 0x0000b00810160981 */ /* 0x000ea2000c1e1900 */
[----:B---3--:R-:W-:-:S03]  /*09f0*/  @P0 LOP3.LUT R10, R10, R23, RZ, 0x3c, !PT ;  /* 0x000000170a0a0212 */ /* 0x008fc600078e3cff */
[----:B------:R-:W3:Y:S01]  /*0a00*/  @P0 LDG.E R23, desc[UR8][R16.64+0xac] ;  /* 0x0000ac0810170981 */ /* 0x000ee2000c1e1900 */
[----:B----4-:R-:W-:-:S03]  /*0a10*/  @P0 LOP3.LUT R2, R2, R25, RZ, 0x3c, !PT ;  /* 0x0000001902020212 */ /* 0x010fc600078e3cff */
        /* <DEDUP_REMOVED lines=13> */
[----:B------:R-:W-:-:S03]  /*0af0*/  LOP3.LUT P0, RZ, R24, 0x8000, RZ, 0xc0, !PT ;  /* 0x0000800018ff7812 */ /* 0x000fc6000780c0ff */
[----:B------:R-:W4:Y:S01]  /*0b00*/  @P1 LDG.E R24, desc[UR8][R16.64+0xc4] ;  /* 0x0000c40810181981 */ /* 0x000f22000c1e1900 */
[----:B------:R-:W-:-:S03]  /*0b10*/  @P1 LOP3.LUT R2, R2, R27, RZ, 0x3c, !PT ;  /* 0x0000001b02021212 */ /* 0x000fc600078e3cff */
[----:B------:R-:W4:Y:S06]  /*0b20*/  @P3 LDG.E R27, desc[UR8][R16.64+0xdc] ;  /* 0x0000dc08101b3981 */ /* 0x000f2c000c1e1900 */
[----:B------:R-:W4:Y:S01]  /*0b30*/  @P0 LDG.E R26, desc[UR8][R16.64+0x13c] ;  /* 0x00013c08101a0981 */ /* 0x000f22000c1e1900 */
[----:B--2---:R-:W-:-:S03]  /*0b40*/  @P2 LOP3.LUT R3, R3, R22, RZ, 0x3c, !PT ;  /* 0x0000001603032212 */ /* 0x004fc600078e3cff */
[----:B------:R-:W2:Y:S01]  /*0b50*/  @P2 LDG.E R22, desc[UR8][R16.64+0xd8] ;  /* 0x0000d80810162981 */ /* 0x000ea2000c1e1900 */
[----:B---3--:R-:W-:-:S03]  /*0b60*/  @P2 LOP3.LUT R2, R2, R23, RZ, 0x3c, !PT ;  /* 0x0000001702022212 */ /* 0x008fc600078e3cff */
[----:B------:R-:W3:Y:S01]  /*0b70*/  @P3 LDG.E R23, desc[UR8][R16.64+0xe0] ;  /* 0x0000e00810173981 */ /* 0x000ee2000c1e1900 */
[----:B----4-:R-:W-:-:S03]  /*0b80*/  @P2 LOP3.LUT R4, R4, R25, RZ, 0x3c, !PT ;  /* 0x0000001904042212 */ /* 0x010fc600078e3cff */
[----:B------:R-:W4:Y:S01]  /*0b90*/  @P4 LDG.E R25, desc[UR8][R16.64+0xf0] ;  /* 0x0000f00810194981 */ /* 0x000f22000c1e1900 */
[----:B------:R-:W-:-:S03]  /*0ba0*/  @P1 LOP3.LUT R5, R5, R24, RZ, 0x3c, !PT ;  /* 0x0000001805051212 */ /* 0x000fc600078e3cff */
[----:B------:R-:W4:Y:S01]  /*0bb0*/  @P3 LDG.E R24, desc[UR8][R16.64+0xe4] ;  /* 0x0000e40810183981 */ /* 0x000f22000c1e1900 */
[----:B------:R-:W-:-:S03]  /*0bc0*/  @P3 LOP3.LUT R10, R10, R27, RZ, 0x3c, !PT ;  /* 0x0000001b0a0a3212 */ /* 0x000fc600078e3cff */
        /* <DEDUP_REMOVED lines=21> */
[----:B------:R-:W-:Y:S02]  /*0d20*/  @P5 LOP3.LUT R10, R10, R27, RZ, 0x3c, !PT ;  /* 0x0000001b0a0a5212 */ /* 0x000fe400078e3cff */
[----:B------:R-:W-:Y:S01]  /*0d30*/  @P4 LOP3.LUT R5, R5, R24, RZ, 0x3c, !PT ;  /* 0x0000001805054212 */ /* 0x000fe200078e3cff */
        /* <DEDUP_REMOVED lines=16> */
[----:B------:R-:W-:-:S04]  /*0e40*/  UIADD3 UR4, UPT, UPT, UR4, 0x10, URZ ;  /* 0x0000001004047890 */ /* 0x000fc8000fffe0ff */
[----:B------:R-:W-:Y:S01]  /*0e50*/  UISETP.NE.AND UP0, UPT, UR4, 0x20, UPT ;  /* 0x000000200400788c */ /* 0x000fe2000bf05270 */
[----:B------:R-:W-:Y:S02]  /*0e60*/  @P0 LOP3.LUT R10, R10, R27, RZ, 0x3c, !PT ;  /* 0x0000001b0a0a0212 */ /* 0x000fe400078e3cff */
[----:B------:R-:W-:Y:S02]  /*0e70*/  @P0 LOP3.LUT R3, R3, R24, RZ, 0x3c, !PT ;  /* 0x0000001803030212 */ /* 0x000fe400078e3cff */
[----:B--2---:R-:W-:Y:S02]  /*0e80*/  @P6 LOP3.LUT R5, R5, R22, RZ, 0x3c, !PT ;  /* 0x0000001605056212 */ /* 0x004fe400078e3cff */
[----:B---3--:R-:W-:Y:S02]  /*0e90*/  @P0 LOP3.LUT R2, R2, R23, RZ, 0x3c, !PT ;  /* 0x0000001702020212 */ /* 0x008fe400078e3cff */
[----:B------:R-:W-:Y:S02]  /*0ea0*/  @P0 LOP3.LUT R5, R5, R26, RZ, 0x3c, !PT ;  /* 0x0000001a05050212 */ /* 0x000fe400078e3cff */
[----:B----4-:R-:W-:Y:S01]  /*0eb0*/  @P0 LOP3.LUT R4, R4, R25, RZ, 0x3c, !PT ;  /* 0x0000001904040212 */ /* 0x010fe200078e3cff */
[----:B------:R-:W-:Y:S06]  /*0ec0*/  BRA.U UP0, `(.L_x_4) ;  /* 0xfffffff5004c7547 */ /* 0x000fec000b83ffff */
[----:B------:R-:W-:-:S05]  /*0ed0*/  VIADD R8, R8, 0x1 ;  /* 0x0000000108087836 */ /* 0x000fca0000000000 */
[----:B------:R-:W-:-:S13]  /*0ee0*/  ISETP.NE.AND P0, PT, R8, 0x5, PT ;  /* 0x000000050800780c */ /* 0x000fda0003f05270 */
[----:B------:R-:W-:Y:S05]  /*0ef0*/  @P0 BRA `(.L_x_5) ;  /* 0xfffffff400300947 */ /* 0x000fea000383ffff */
[----:B------:R1:W-:Y:S01]  /*0f00*/  STL [R1+0x4], R10 ;  /* 0x0000040a01007387 */ /* 0x0003e20000100800 */
[----:B------:R-:W-:-:S03]  /*0f10*/  ISETP.NE.U32.AND P0, PT, R21, 0x1, PT ;  /* 0x000000011500780c */ /* 0x000fc60003f05070 */
[----:B------:R1:W-:Y:S01]  /*0f20*/  STL.64 [R1+0x8], R2 ;  /* 0x0000080201007387 */ /* 0x0003e20000100a00 */
[----:B------:R-:W-:-:S03]  /*0f30*/  ISETP.NE.AND.EX P0, PT, RZ, RZ, PT, P0 ;  /* 0x000000ffff00720c */ /* 0x000fc60003f05300 */
[----:B------:R1:W-:Y:S10]  /*0f40*/  STL.64 [R1+0x10], R4 ;  /* 0x0000100401007387 */ /* 0x0003f40000100a00 */
[----:B------:R-:W-:Y:S05]  /*0f50*/  @!P0 BRA `(.L_x_3) ;  /* 0x0000001800048947 */ /* 0x000fea0003800000 */
[----:B------:R-:W-:Y:S01]  /*0f60*/  UMOV UR4, URZ ;  /* 0x000000ff00047c82 */ /* 0x000fe20008000000 */
[----:B------:R-:W-:Y:S01]  /*0f70*/  UMOV UR5, URZ ;  /* 0x000000ff00057c82 */ /* 0x000fe20008000000 */
[----:B-1----:R-:W-:Y:S02]  /*0f80*/  IMAD.MOV.U32 R10, RZ, RZ, RZ ;  /* 0x000000ffff0a7224 */ /* 0x002fe400078e00ff */
[----:B------:R-:W-:Y:S02]  /*0f90*/  IMAD.MOV.U32 R8, RZ, RZ, RZ ;  /* 0x000000ffff087224 */ /* 0x000fe400078e00ff */
[----:B------:R-:W-:Y:S02]  /*0fa0*/  IMAD.U32 R5, RZ, RZ, UR4 ;  /* 0x00000004ff057e24 */ /* 0x000fe4000f8e00ff */
[----:B------:R-:W-:Y:S02]  /*0fb0*/  IMAD.U32 R4, RZ, RZ, UR5 ;  /* 0x00000005ff047e24 */ /* 0x000fe4000f8e00ff */
[----:B------:R-:W-:-:S02]  /*0fc0*/  IMAD.U32 R3, RZ, RZ, UR4 ;  /* 0x00000004ff037e24 */ /* 0x000fc4000f8e00ff */
[----:B------:R-:W-:-:S07]  /*0fd0*/  IMAD.U32 R2, RZ, RZ, UR5 ;  /* 0x00000005ff027e24 */ /* 0x000fce000f8e00ff */
.L_x_7:
[----:B------:R-:W-:-:S06]  /*0fe0*/  IMAD R7, R8, 0x4, R1 ;  /* 0x0000000408077824 */ /* 0x000fcc00078e0201 */
[----:B------:R-:W5:Y:S01]  /*0ff0*/  LDL R7, [R7+0x4] ;  /* 0x0000040007077983 */ /* 0x000f620000100800 */
[----:B------:R-:W-:Y:S01]  /*1000*/  IMAD.SHL.U32 R20, R8, 0x20, RZ ;  /* 0x0000002008147824 */ /* 0x000fe200078e00ff */
[----:B------:R-:W-:-:S06]  /*1010*/  UMOV UR4, URZ ;  /* 0x000000ff00047c82 */ /* 0x000fcc0008000000 */
.L_x_6:
        /* <DEDUP_REMOVED lines=181> */
[----:B------:R-:W-:Y:S05]  /*1b70*/  @P0 BRA `(.L_x_3) ;  /* 0x0000000800fc0947 */ /* 0x000fea0003800000 */
[----:B------:R-:W-:Y:S01]  /*1b80*/  UMOV UR4, URZ ;  /* 0x000000ff00047c82 */ /* 0x000fe20008000000 */
[----:B------:R-:W-:Y:S01]  /*1b90*/  UMOV UR5, URZ ;  /* 0x000000ff00057c82 */ /* 0x000fe20008000000 */
[----:B--2---:R-:W-:Y:S02]  /*1ba0*/  IMAD.MOV.U32 R10, RZ, RZ, RZ ;  /* 0x000000ffff0a7224 */ /* 0x004fe400078e00ff */
[----:B------:R-:W-:Y:S02]  /*1bb0*/  IMAD.MOV.U32 R8, RZ, RZ, RZ ;  /* 0x000000ffff087224 */ /* 0x000fe400078e00ff */
[----:B------:R-:W-:Y:S02]  /*1bc0*/  IMAD.U32 R5, RZ, RZ, UR4 ;  /* 0x00000004ff057e24 */ /* 0x000fe4000f8e00ff */
[----:B------:R-:W-:Y:S02]  /*1bd0*/  IMAD.U32 R4, RZ, RZ, UR5 ;  /* 0x00000005ff047e24 */ /* 0x000fe4000f8e00ff */
[----:B------:R-:W-:-:S02]  /*1be0*/  IMAD.U32 R3, RZ, RZ, UR4 ;  /* 0x00000004ff037e24 */ /* 0x000fc4000f8e00ff */
[----:B------:R-:W-:-:S07]  /*1bf0*/  IMAD.U32 R2, RZ, RZ, UR5 ;  /* 0x00000005ff027e24 */ /* 0x000fce000f8e00ff */
.L_x_9:
[----:B------:R-:W-:-:S06]  /*1c00*/  IMAD R7, R8, 0x4, R1 ;  /* 0x0000000408077824 */ /* 0x000fcc00078e0201 */
[----:B------:R-:W5:Y:S01]  /*1c10*/  LDL R7, [R7+0x4] ;  /* 0x0000040007077983 */ /* 0x000f620000100800 */
[----:B------:R-:W-:Y:S01]  /*1c20*/  IMAD.SHL.U32 R20, R8, 0x20, RZ ;  /* 0x0000002008147824 */ /* 0x000fe200078e00ff */
[----:B------:R-:W-:-:S06]  /*1c30*/  UMOV UR4, URZ ;  /* 0x000000ff00047c82 */ /* 0x000fcc0008000000 */
.L_x_8:
        /* <DEDUP_REMOVED lines=8> */
[----:B------:R-:W3:Y:S04]  /*1cc0*/  @P1 LDG.E R26, desc[UR8][R16.64+0x24] ;  /* 0x00002408101a1981 */ /* 0x000ee8000c1e1900 */
[----:B------:R-:W4:Y:S04]  /*1cd0*/  @P2 LDG.E R28, desc[UR8][R16.64+0x38] ;  /* 0x00003808101c2981 */ /* 0x000f28000c1e1900 */
[----:B------:R-:W4:Y:S04]  /*1ce0*/  @P3 LDG.E R21, desc[UR8][R16.64+0x4c] ;  /* 0x00004c0810153981 */ /* 0x000f28000c1e1900 */
[----:B------:R-:W4:Y:S04]  /*1cf0*/  @!P0 LDG.E R23, desc[UR8][R16.64+0x4] ;  /* 0x0000040810178981 */ /* 0x000f28000c1e1900 */
[----:B------:R-:W4:Y:S01]  /*1d00*/  @P2 LDG.E R25, desc[UR8][R16.64+0x28] ;  /* 0x0000280810192981 */ /* 0x000f22000c1e1900 */
[----:B--2---:R-:W-:-:S03]  /*1d10*/  @!P0 LOP3.LUT R5, R5, R22, RZ, 0x3c, !PT ;  /* 0x0000001605058212 */ /* 0x004fc600078e3cff */
[----:B------:R-:W2:Y:S01]  /*1d20*/  @P4 LDG.E R22, desc[UR8][R16.64+0x60] ;  /* 0x0000600810164981 */ /* 0x000ea2000c1e1900 */
[----:B---3--:R-:W-:-:S03]  /*1d30*/  @P1 LOP3.LUT R5, R5, R26, RZ, 0x3c, !PT ;  /* 0x0000001a05051212 */ /* 0x008fc600078e3cff */
[----:B------:R-:W3:Y:S01]  /*1d40*/  @P5 LDG.E R26, desc[UR8][R16.64+0x74] ;  /* 0x00007408101a5981 */ /* 0x000ee2000c1e1900 */
[----:B----4-:R-:W-:-:S04]  /*1d50*/  @P2 LOP3.LUT R5, R5, R28, RZ, 0x3c, !PT ;  /* 0x0000001c05052212 */ /* 0x010fc800078e3cff */
[----:B------:R-:W-:Y:S02]  /*1d60*/  @P3 LOP3.LUT R5, R5, R21, RZ, 0x3c, !PT ;  /* 0x0000001505053212 */ /* 0x000fe400078e3cff */
[----:B------:R-:W4:Y:S01]  /*1d70*/  @!P0 LDG.E R21, desc[UR8][R16.64] ;  /* 0x0000000810158981 */ /* 0x000f22000c1e1900 */
[----:B------:R-:W-:-:S03]  /*1d80*/  @!P0 LOP3.LUT R2, R2, R23, RZ, 0x3c, !PT ;  /* 0x0000001702028212 */ /* 0x000fc600078e3cff */
[----:B------:R-:W3:Y:S01]  /*1d90*/  @P1 LDG.E R23, desc[UR8][R16.64+0x14] ;  /* 0x0000140810171981 */ /* 0x000ee2000c1e1900 */
[----:B--2---:R-:W-:-:S03]  /*1da0*/  @P4 LOP3.LUT R5, R5, R22, RZ, 0x3c, !PT ;  /* 0x0000001605054212 */ /* 0x004fc600078e3cff */
[----:B------:R-:W2:Y:S01]  /*1db0*/  @!P0 LDG.E R22, desc[UR8][R16.64+0x8] ;  /* 0x0000080810168981 */ /* 0x000ea2000c1e1900 */
[----:B----4-:R-:W-:-:S03]  /*1dc0*/  @!P0 LOP3.LUT R10, R10, R21, RZ, 0x3c, !PT ;  /* 0x000000150a0a8212 */ /* 0x010fc600078e3cff */
[----:B------:R-:W4:Y:S01]  /*1dd0*/  @!P0 LDG.E R21, desc[UR8][R16.64+0xc] ;  /* 0x00000c0810158981 */ /* 0x000f22000c1e1900 */
[----:B---3--:R-:W-:-:S03]  /*1de0*/  @P1 LOP3.LUT R10, R10, R23, RZ, 0x3c, !PT ;  /* 0x000000170a0a1212 */ /* 0x008fc600078e3cff */
[----:B------:R-:W3:Y:S01]  /*1df0*/  @P1 LDG.E R23, desc[UR8][R16.64+0x20] ;  /* 0x0000200810171981 */ /* 0x000ee2000c1e1900 */
[----:B--2---:R-:W-:-:S03]  /*1e00*/  @!P0 LOP3.LUT R3, R3, R22, RZ, 0x3c, !PT ;  /* 0x0000001603038212 */ /* 0x004fc600078e3cff */
[----:B------:R-:W2:Y:S01]  /*1e10*/  @P1 LDG.E R22, desc[UR8][R16.64+0x1c] ;  /* 0x00001c0810161981 */ /* 0x000ea2000c1e1900 */
[----:B----4-:R-:W-:-:S03]  /*1e20*/  @!P0 LOP3.LUT R4, R4, R21, RZ, 0x3c, !PT ;  /* 0x0000001504048212 */ /* 0x010fc600078e3cff */
[----:B------:R-:W4:Y:S01]  /*1e30*/  @P1 LDG.E R21, desc[UR8][R16.64+0x18] ;  /* 0x0000180810151981 */ /* 0x000f22000c1e1900 */
[----:B---3--:R-:W-:-:S03]  /*1e40*/  @P1 LOP3.LUT R4, R4, R23, RZ, 0x3c, !PT ;  /* 0x0000001704041212 */ /* 0x008fc600078e3cff */
[----:B------:R-:W3:Y:S01]  /*1e50*/  @P2 LDG.E R23, desc[UR8][R16.64+0x34] ;  /* 0x0000340810172981 */ /* 0x000ee2000c1e1900 */
[----:B--2---:R-:W-:-:S03]  /*1e60*/  @P1 LOP3.LUT R3, R3, R22, RZ, 0x3c, !PT ;  /* 0x0000001603031212 */ /* 0x004fc600078e3cff */
[----:B------:R-:W2:Y:S01]  /*1e70*/  @P2 LDG.E R22, desc[UR8][R16.64+0x30] ;  /* 0x0000300810162981 */ /* 0x000ea2000c1e1900 */
[----:B----4-:R-:W-:-:S03]  /*1e80*/  @P1 LOP3.LUT R2, R2, R21, RZ, 0x3c, !PT ;  /* 0x0000001502021212 */ /* 0x010fc600078e3cff */
[----:B------:R-:W4:Y:S01]  /*1e90*/  @P2 LDG.E R21, desc[UR8][R16.64+0x2c] ;  /* 0x00002c0810152981 */ /* 0x000f22000c1e1900 */
[----:B------:R-:W-:Y:S02]  /*1ea0*/  @P2 LOP3.LUT R10, R10, R25, RZ, 0x3c, !PT ;  /* 0x000000190a0a2212 */ /* 0x000fe400078e3cff */
[----:B---3--:R-:W-:Y:S01]  /*1eb0*/  @P2 LOP3.LUT R4, R4, R23, RZ, 0x3c, !PT ;  /* 0x0000001704042212 */ /* 0x008fe200078e3cff */
[----:B------:R-:W3:Y:S04]  /*1ec0*/  @P3 LDG.E R25, desc[UR8][R16.64+0x3c] ;  /* 0x00003c0810193981 */ /* 0x000ee8000c1e1900 */
[----:B------:R-:W3:Y:S01]  /*1ed0*/  @P3 LDG.E R23, desc[UR8][R16.64+0x48] ;  /* 0x0000480810173981 */ /* 0x000ee2000c1e1900 */
[----:B--2---:R-:W-:-:S03]  /*1ee0*/  @P2 LOP3.LUT R3, R3, R22, RZ, 0x3c, !PT ;  /* 0x0000001603032212 */ /* 0x004fc600078e3cff */
[----:B------:R-:W2:Y:S01]  /*1ef0*/  @P3 LDG.E R22, desc[UR8][R16.64+0x44] ;  /* 0x0000440810163981 */ /* 0x000ea2000c1e1900 */
[----:B----4-:R-:W-:-:S03]  /*1f00*/  @P2 LOP3.LUT R2, R2, R21, RZ, 0x3c, !PT ;  /* 0x0000001502022212 */ /* 0x010fc600078e3cff */
[----:B------:R-:W4:Y:S01]  /*1f10*/  @P3 LDG.E R21, desc[UR8][R16.64+0x40] ;  /* 0x0000400810153981 */ /* 0x000f22000c1e1900 */
[----:B---3--:R-:W-:-:S03]  /*1f20*/  @P3 LOP3.LUT R10, R10, R25, RZ, 0x3c, !PT ;  /* 0x000000190a0a3212 */ /* 0x008fc600078e3cff */
[----:B------:R-:W3:Y:S01]  /*1f30*/  @P4 LDG.E R25, desc[UR8][R16.64+0x50] ;  /* 0x0000500810194981 */ /* 0x000ee2000c1e1900 */
[----:B------:R-:W-:-:S03]  /*1f40*/  @P3 LOP3.LUT R4, R4, R23, RZ, 0x3c, !PT ;  /* 0x0000001704043212 */ /* 0x000fc600078e3cff */
        /* <DEDUP_REMOVED lines=13> */
[----:B------:R-:W-:Y:S02]  /*2020*/  @P5 LOP3.LUT R5, R5, R26, RZ, 0x3c, !PT ;  /* 0x0000001a05055212 */ /* 0x000fe400078e3cff */
[----:B---3--:R-:W-:Y:S01]  /*2030*/  @P5 LOP3.LUT R10, R10, R25, RZ, 0x3c, !PT ;  /* 0x000000190a0a5212 */ /* 0x008fe200078e3cff */
[----:B------:R-:W3:Y:S01]  /*2040*/  @P6 LDG.E R26, desc[UR8][R16.64+0x88] ;  /* 0x00008808101a6981 */ /* 0x000ee2000c1e1900 */
[----:B------:R-:W-:-:S03]  /*2050*/  @P5 LOP3.LUT R4, R4, R23, RZ, 0x3c, !PT ;  /* 0x0000001704045212 */ /* 0x000fc600078e3cff */
[----:B------:R-:W3:Y:S04]  /*2060*/  @P6 LDG.E R25, desc[UR8][R16.64+0x78] ;  /* 0x0000780810196981 */ /* 0x000ee8000c1e1900 */
[----:B------:R-:W3:Y:S01]  /*2070*/  @P6 LDG.E R23, desc[UR8][R16.64+0x84] ;  /* 0x0000840810176981 */ /* 0x000ee2000c1e1900 */
[----:B--2---:R-:W-:-:S03]  /*2080*/  @P5 LOP3.LUT R3, R3, R22, RZ, 0x3c, !PT ;  /* 0x0000001603035212 */ /* 0x004fc600078e3cff */
[----:B------:R-:W2:Y:S01]  /*2090*/  @P6 LDG.E R22, desc[UR8][R16.64+0x80] ;  /* 0x0000800810166981 */ /* 0x000ea2000c1e1900 */
[----:B----4-:R-:W-:-:S03]  /*20a0*/  @P5 LOP3.LUT R2, R2, R21, RZ, 0x3c, !PT ;  /* 0x0000001502025212 */ /* 0x010fc600078e3cff */
[----:B------:R-:W4:Y:S01]  /*20b0*/  @P6 LDG.E R21, desc[UR8][R16.64+0x7c] ;  /* 0x00007c0810156981 */ /* 0x000f22000c1e1900 */
[----:B------:R-:W-:Y:S02]  /*20c0*/  LOP3.LUT P0, RZ, R24, 0x80, RZ, 0xc0, !PT ;  /* 0x0000008018ff7812 */ /* 0x000fe4000780c0ff */
[----:B---3--:R-:W-:Y:S02]  /*20d0*/  @P6 LOP3.LUT R5, R5, R26, RZ, 0x3c, !PT ;  /* 0x0000001a05056212 */ /* 0x008fe400078e3cff */
[----:B------:R-:W-:Y:S02]  /*20e0*/  @P6 LOP3.LUT R10, R10, R25, RZ, 0x3c, !PT ;  /* 0x000000190a0a6212 */ /* 0x000fe400078e3cff */
[----:B------:R-:W-:-:S07]  /*20f0*/  @P6 LOP3.LUT R4, R4, R23, RZ, 0x3c, !PT ;  /* 0x0000001704046212 */ /* 0x000fce00078e3cff */
[----:B------:R-:W3:Y:S04]  /*2100*/  @P0 LDG.E R25, desc[UR8][R16.64+0x8c] ;  /* 0x00008c0810190981 */ /* 0x000ee8000c1e1900 */
[----:B------:R-:W3:Y:S04]  /*2110*/  @P0 LDG.E R23, desc[UR8][R16.64+0x98] ;  /* 0x0000980810170981 */ /* 0x000ee8000c1e1900 */
[----:B------:R-:W3:Y:S01]  /*2120*/  @P0 LDG.E R26, desc[UR8][R16.64+0x9c] ;  /* 0x00009c08101a0981 */ /* 0x000ee2000c1e1900 */
[----:B--2---:R-:W-:-:S03]  /*2130*/  @P6 LOP3.LUT R3, R3, R22, RZ, 0x3c, !PT ;  /* 0x0000001603036212 */ /* 0x004fc600078e3cff */
[----:B------:R-:W2:Y:S01]  /*2140*/  @P0 LDG.E R22, desc[UR8][R16.64+0x94] ;  /* 0x0000940810160981 */ /* 0x000ea2000c1e1900 */
[----:B----4-:R-:W-:-:S03]  /*2150*/  @P6 LOP3.LUT R2, R2, R21, RZ, 0x3c, !PT ;  /* 0x0000001502026212 */ /* 0x010fc600078e3cff */
[----:B------:R-:W4:Y:S01]  /*2160*/  @P0 LDG.E R21, desc[UR8][R16.64+0x90] ;  /* 0x0000900810150981 */ /* 0x000f22000c1e1900 */
[----:B---3--:R-:W-:Y:S02]  /*2170*/  @P0 LOP3.LUT R10, R10, R25, RZ, 0x3c, !PT ;  /* 0x000000190a0a0212 */ /* 0x008fe400078e3cff */
[----:B------:R-:W-:Y:S02]  /*2180*/  @P0 LOP3.LUT R4, R4, R23, RZ, 0x3c, !PT ;  /* 0x0000001704040212 */ /* 0x000fe400078e3cff */
[----:B------:R-:W-:Y:S02]  /*2190*/  @P0 LOP3.LUT R5, R5, R26, RZ, 0x3c, !PT ;  /* 0x0000001a05050212 */ /* 0x000fe400078e3cff */
[----:B--2---:R-:W-:Y:S02]  /*21a0*/  @P0 LOP3.LUT R3, R3, R22, RZ, 0x3c, !PT ;  /* 0x0000001603030212 */ /* 0x004fe400078e3cff */
[----:B----4-:R-:W-:Y:S02]  /*21b0*/  @P0 LOP3.LUT R2, R2, R21, RZ, 0x3c, !PT ;  /* 0x0000001502020212 */ /* 0x010fe400078e3cff */
[----:B------:R-:W-:-:S13]  /*21c0*/  R2P PR, R24.B1, 0x7f ;  /* 0x0000007f18007804 */ /* 0x000fda0000001000 */
[----:B------:R-:W2:Y:S04]  /*21d0*/  @P0 LDG.E R21, desc[UR8][R16.64+0xa0] ;  /* 0x0000a00810150981 */ /* 0x000ea8000c1e1900 */
[----:B------:R-:W3:Y:S04]  /*21e0*/  @P0 LDG.E R22, desc[UR8][R16.64+0xa8] ;  /* 0x0000a80810160981 */ /* 0x000ee8000c1e1900 */
[----:B------:R-:W4:Y:S04]  /*21f0*/  @P0 LDG.E R23, desc[UR8][R16.64+0xac] ;  /* 0x0000ac0810170981 */ /* 0x000f28000c1e1900 */
        /* <DEDUP_REMOVED lines=10> */
[----:B------:R-:W-:Y:S02]  /*22a0*/  @P1 LOP3.LUT R10, R10, R25, RZ, 0x3c, !PT ;  /* 0x000000190a0a1212 */ /* 0x000fe400078e3cff */
[----:B---3--:R-:W-:Y:S01]  /*22b0*/  @P0 LOP3.LUT R5, R5, R22, RZ, 0x3c, !PT ;  /* 0x0000001605050212 */ /* 0x008fe200078e3cff */
[----:B------:R-:W3:Y:S01]  /*22c0*/  @P3 LDG.E R25, desc[UR8][R16.64+0xdc] ;  /* 0x0000dc0810193981 */ /* 0x000ee2000c1e1900 */
[----:B------:R-:W-:-:S03]  /*22d0*/  LOP3.LUT P0, RZ, R24, 0x8000, RZ, 0xc0, !PT ;  /* 0x0000800018ff7812 */ /* 0x000fc6000780c0ff */
[----:B------:R-:W3:Y:S01]  /*22e0*/  @P1 LDG.E R22, desc[UR8][R16.64+0xc4] ;  /* 0x0000c40810161981 */ /* 0x000ee2000c1e1900 */
[----:B----4-:R-:W-:-:S03]  /*22f0*/  @P2 LOP3.LUT R10, R10, R23, RZ, 0x3c, !PT ;  /* 0x000000170a0a2212 */ /* 0x010fc600078e3cff */
[----:B------:R-:W4:Y:S04]  /*2300*/  @P2 LDG.E R23, desc[UR8][R16.64+0xcc] ;  /* 0x0000cc0810172981 */ /* 0x000f28000c1e1900 */
[----:B------:R-:W4:Y:S01]  /*2310*/  @P2 LDG.E R24, desc[UR8][R16.64+0xd0] ;  /* 0x0000d00810182981 */ /* 0x000f22000c1e1900 */
[----:B--2---:R-:W-:-:S03]  /*2320*/  @P1 LOP3.LUT R2, R2, R21, RZ, 0x3c, !PT ;  /* 0x0000001502021212 */ /* 0x004fc600078e3cff */
[----:B------:R-:W2:Y:S01]  /*2330*/  @P1 LDG.E R21, desc[UR8][R16.64+0xc0] ;  /* 0x0000c00810151981 */ /* 0x000ea2000c1e1900 */
[----:B------:R-:W-:Y:S02]  /*2340*/  @P1 LOP3.LUT R3, R3, R26, RZ, 0x3c, !PT ;  /* 0x0000001a03031212 */ /* 0x000fe400078e3cff */
[----:B---3--:R-:W-:Y:S01]  /*2350*/  @P1 LOP3.LUT R5, R5, R22, RZ, 0x3c, !PT ;  /* 0x0000001605051212 */ /* 0x008fe200078e3cff */
[----:B------:R-:W3:Y:S01]  /*2360*/  @P0 LDG.E R26, desc[UR8][R16.64+0x13c] ;  /* 0x00013c08101a0981 */ /* 0x000ee2000c1e1900 */
[----:B------:R-:W-:-:S03]  /*2370*/  @P3 LOP3.LUT R10, R10, R25, RZ, 0x3c, !PT ;  /* 0x000000190a0a3212 */ /* 0x000fc600078e3cff */
[----:B------:R-:W3:Y:S01]  /*2380*/  @P2 LDG.E R22, desc[UR8][R16.64+0xd8] ;  /* 0x0000d80810162981 */ /* 0x000ee2000c1e1900 */
[----:B----4-:R-:W-:Y:S02]  /*2390*/  @P2 LOP3.LUT R2, R2, R23, RZ, 0x3c, !PT ;  /* 0x0000001702022212 */ /* 0x010fe400078e3cff */
[----:B------:R-:W-:Y:S01]  /*23a0*/  @P2 LOP3.LUT R3, R3, R24, RZ, 0x3c, !PT ;  /* 0x0000001803032212 */ /* 0x000fe200078e3cff */
        /* <DEDUP_REMOVED lines=45> */
[----:B------:R-:W-:-:S04]  /*2680*/  UIADD3 UR4, UPT, UPT, UR4, 0x10, URZ ;  /* 0x0000001004047890 */ /* 0x000fc8000fffe0ff */
[----:B------:R-:W-:Y:S01]  /*2690*/  UISETP.NE.AND UP0, UPT, UR4, 0x20, UPT ;  /* 0x000000200400788c */ /* 0x000fe2000bf05270 */
[----:B---3--:R-:W-:-:S04]  /*26a0*/  @P6 LOP3.LUT R5, R5, R22, RZ, 0x3c, !PT ;  /* 0x0000001605056212 */ /* 0x008fc800078e3cff */
[----:B------:R-:W-:Y:S02]  /*26b0*/  @P0 LOP3.LUT R5, R5, R26, RZ, 0x3c, !PT ;  /* 0x0000001a05050212 */ /* 0x000fe400078e3cff */
[----:B----4-:R-:W-:Y:S02]  /*26c0*/  @P0 LOP3.LUT R2, R2, R23, RZ, 0x3c, !PT ;  /* 0x0000001702020212 */ /* 0x010fe400078e3cff */
[----:B------:R-:W-:Y:S02]  /*26d0*/  @P0 LOP3.LUT R3, R3, R24, RZ, 0x3c, !PT ;  /* 0x0000001803030212 */ /* 0x000fe400078e3cff */
[----:B--2---:R-:W-:-:S04]  /*26e0*/  @P6 LOP3.LUT R4, R4, R21, RZ, 0x3c, !PT ;  /* 0x0000001504046212 */ /* 0x004fc800078e3cff */
[----:B------:R-:W-:Y:S01]  /*26f0*/  @P0 LOP3.LUT R4, R4, R25, RZ, 0x3c, !PT ;  /* 0x0000001904040212 */ /* 0x000fe200078e3cff */
[----:B------:R-:W-:Y:S06]  /*2700*/  BRA.U UP0, `(.L_x_8) ;  /* 0xfffffff5004c7547 */ /* 0x000fec000b83ffff */
[----:B------:R-:W-:-:S05]  /*2710*/  VIADD R8, R8, 0x1 ;  /* 0x0000000108087836 */ /* 0x000fca0000000000 */
[----:B------:R-:W-:-:S13]  /*2720*/  ISETP.NE.AND P0, PT, R8, 0x5, PT ;  /* 0x000000050800780c */ /* 0x000fda0003f05270 */
[----:B------:R-:W-:Y:S05]  /*2730*/  @P0 BRA `(.L_x_9) ;  /* 0xfffffff400300947 */ /* 0x000fea000383ffff */
[----:B------:R3:W-:Y:S04]  /*2740*/  STL [R1+0x4], R10 ;  /* 0x0000040a01007387 */ /* 0x0007e80000100800 */
[----:B------:R3:W-:Y:S04]  /*2750*/  STL.64 [R1+0x8], R2 ;  /* 0x0000080201007387 */ /* 0x0007e80000100a00 */
[----:B------:R3:W-:Y:S02]  /*2760*/  STL.64 [R1+0x10], R4 ;  /* 0x0000100401007387 */ /* 0x0007e40000100a00 */
.L_x_3:
[----:B------:R-:W-:Y:S05]  /*2770*/  BSYNC.RECONVERGENT B1 ;  /* 0x0000000000017941 */ /* 0x000fea0003800200 */
.L_x_2:
[C---:B------:R-:W-:Y:S01]  /*2780*/  ISETP.GT.U32.AND P0, PT, R18.reuse, 0x3, PT ;  /* 0x000000031200780c */ /* 0x040fe20003f04070 */
[----:B------:R-:W-:Y:S01]  /*2790*/  VIADD R11, R11, 0x1 ;  /* 0x000000010b0b7836 */ /* 0x000fe20000000000 */
[--C-:B------:R-:W-:Y:S02]  /*27a0*/  SHF.R.U64 R18, R18, 0x2, R19.reuse ;  /* 0x0000000212127819 */ /* 0x100fe40000001213 */
[----:B------:R-:W-:Y:S02]  /*27b0*/  ISETP.GT.U32.AND.EX P0, PT, R19, RZ, PT, P0 ;  /* 0x000000ff1300720c */ /* 0x000fe40003f04100 */
[----:B------:R-:W-:-:S11]  /*27c0*/  SHF.R.U32.HI R19, RZ, 0x2, R19 ;  /* 0x00000002ff137819 */ /* 0x000fd60000011613 */
[----:B------:R-:W-:Y:S05]  /*27d0*/  @P0 BRA `(.L_x_10) ;  /* 0xffffffd800cc0947 */ /* 0x000fea000383ffff */
.L_x_1:
[----:B------:R-:W-:Y:S05]  /*27e0*/  BSYNC.RECONVERGENT B0 ;  /* 0x0000000000007941 */ /* 0x000fea0003800200 */
.L_x_0:
[----:B------:R-:W0:Y:S01]  /*27f0*/  LDC R11, c[0x0][0x3a8] ;  /* 0x0000ea00ff0b7b82 */ /* 0x000e220000000800 */
[----:B------:R-:W-:Y:S01]  /*2800*/  ISETP.GE.AND P2, PT, R0, RZ, PT ;  /* 0x000000ff0000720c */ /* 0x000fe20003f46270 */
[----:B------:R-:W4:Y:S01]  /*2810*/  LDCU.64 UR4, c[0x3][0x50] ;  /* 0x00c00a00ff0477ac */ /* 0x000f220008000a00 */
[----:B------:R-:W5:Y:S05]  /*2820*/  LDCU UR10, c[0x3][0x58] ;  /* 0x00c00b00ff0a77ac */ /* 0x000f6a0008000800 */
[----:B------:R-:W1:Y:S08]  /*2830*/  LDC.64 R20, c[0x0][0x390] ;  /* 0x0000e400ff147b82 */ /* 0x000e700000000a00 */
[----:B------:R-:W2:Y:S01]  /*2840*/  LDC.64 R18, c[0x0][0x388] ;  /* 0x0000e200ff127b82 */ /* 0x000ea20000000a00 */
[----:B0-----:R-:W-:-:S04]  /*2850*/  IABS R7, R11 ;  /* 0x0000000b00077213 */ /* 0x001fc80000000000 */
[----:B------:R-:W0:Y:S01]  /*2860*/  I2F.RP R8, R7 ;  /* 0x0000000700087306 */ /* 0x000e220000209400 */
[----:B-1----:R-:W-:-:S07]  /*2870*/  IMAD.WIDE R22, R0, 0x4, R20 ;  /* 0x0000000400167825 */ /* 0x002fce00078e0214 */
[----:B0-----:R-:W0:Y:S02]  /*2880*/  MUFU.RCP R8, R8 ;  /* 0x0000000800087308 */ /* 0x001e240000001000 */
[----:B0-----:R-:W-:-:S06]  /*2890*/  VIADD R12, R8, 0xffffffe ;  /* 0x0ffffffe080c7836 */ /* 0x001fcc0000000000 */
[----:B------:R0:W1:Y:S02]  /*28a0*/  F2I.FTZ.U32.TRUNC.NTZ R13, R12 ;  /* 0x0000000c000d7305 */ /* 0x000064000021f000 */
[----:B0-----:R-:W-:Y:S02]  /*28b0*/  IMAD.MOV.U32 R12, RZ, RZ, RZ ;  /* 0x000000ffff0c7224 */ /* 0x001fe400078e00ff */
[----:B-1----:R-:W-:-:S04]  /*28c0*/  IMAD.MOV R16, RZ, RZ, -R13 ;  /* 0x000000ffff107224 */ /* 0x002fc800078e0a0d */
[----:B------:R-:W-:Y:S01]  /*28d0*/  IMAD R17, R16, R7, RZ ;  /* 0x0000000710117224 */ /* 0x000fe200078e02ff */
[----:B------:R-:W-:-:S03]  /*28e0*/  IABS R16, R0 ;  /* 0x0000000000107213 */ /* 0x000fc60000000000 */
[----:B------:R-:W-:-:S06]  /*28f0*/  IMAD.HI.U32 R13, R13, R17, R12 ;  /* 0x000000110d0d7227 */ /* 0x000fcc00078e000c */
[----:B------:R-:W-:-:S04]  /*2900*/  IMAD.HI.U32 R13, R13, R16, RZ ;  /* 0x000000100d0d7227 */ /* 0x000fc800078e00ff */
[----:B------:R-:W-:-:S04]  /*2910*/  IMAD.MOV R13, RZ, RZ, -R13 ;  /* 0x000000ffff0d7224 */ /* 0x000fc800078e0a0d */
[C---:B------:R-:W-:Y:S02]  /*2920*/  IMAD R8, R7.reuse, R13, R16 ;  /* 0x0000000d07087224 */ /* 0x040fe400078e0210 */
[----:B------:R-:W0:Y:S03]  /*2930*/  LDC.64 R12, c[0x0][0x380] ;  /* 0x0000e000ff0c7b82 */ /* 0x000e260000000a00 */
[----:B------:R-:W-:-:S05]  /*2940*/  ISETP.GT.U32.AND P0, PT, R7, R8, PT ;  /* 0x000000080700720c */ /* 0x000fca0003f04070 */
[----:B------:R-:W1:Y:S08]  /*2950*/  LDC.64 R16, c[0x0][0x398] ;  /* 0x0000e600ff107b82 */ /* 0x000e700000000a00 */
[----:B------:R-:W-:Y:S01]  /*2960*/  @!P0 IMAD.IADD R8, R8, 0x1, -R7 ;  /* 0x0000000108088824 */ /* 0x000fe200078e0a07 */
[----:B------:R-:W-:-:S04]  /*2970*/  ISETP.NE.AND P0, PT, R11, RZ, PT ;  /* 0x000000ff0b00720c */ /* 0x000fc80003f05270 */
[----:B------:R-:W-:Y:S01]  /*2980*/  ISETP.GT.U32.AND P1, PT, R7, R8, PT ;  /* 0x000000080700720c */ /* 0x000fe20003f24070 */
[----:B0-----:R-:W-:-:S12]  /*2990*/  IMAD.WIDE R12, R0, 0x4, R12 ;  /* 0x00000004000c7825 */ /* 0x001fd800078e020c */
[----:B------:R-:W-:Y:S02]  /*29a0*/  @!P1 IMAD.IADD R8, R8, 0x1, -R7 ;  /* 0x0000000108089824 */ /* 0x000fe400078e0a07 */
[----:B------:R0:W4:Y:S02]  /*29b0*/  LDG.E R7, desc[UR8][R22.64] ;  /* 0x0000000816077981 */ /* 0x000124000c1e1900 */
[----:B------:R-:W-:Y:S02]  /*29c0*/  IMAD.MOV.U32 R21, RZ, RZ, R8 ;  /* 0x000000ffff157224 */ /* 0x000fe400078e0008 */
[----:B------:R-:W4:Y:S02]  /*29d0*/  LDG.E R8, desc[UR8][R12.64] ;  /* 0x000000080c087981 */ /* 0x000f24000c1e1900 */
[----:B------:R-:W-:Y:S01]  /*29e0*/  @!P2 IMAD.MOV R21, RZ, RZ, -R21 ;  /* 0x000000ffff15a224 */ /* 0x000fe200078e0a15 */
[----:B------:R-:W-:Y:S01]  /*29f0*/  @!P0 LOP3.LUT R21, RZ, R11, RZ, 0x33, !PT ;  /* 0x0000000bff158212 */ /* 0x000fe200078e33ff */
[----:B--2---:R-:W-:-:S04]  /*2a00*/  IMAD.WIDE R18, R0, 0x4, R18 ;  /* 0x0000000400127825 */ /* 0x004fc800078e0212 */
[----:B-1----:R-:W-:Y:S01]  /*2a10*/  IMAD.WIDE R16, R21, 0x4, R16 ;  /* 0x0000000415107825 */ /* 0x002fe200078e0210 */
[----:B------:R-:W2:Y:S05]  /*2a20*/  LDG.E R20, desc[UR8][R18.64] ;  /* 0x0000000812147981 */ /* 0x000eaa000c1e1900 */
[----:B------:R1:W2:Y:S01]  /*2a30*/  LDG.E R17, desc[UR8][R16.64] ;  /* 0x0000000810117981 */ /* 0x0002a2000c1e1900 */
[----:B------:R-:W-:-:S04]  /*2a40*/  SHF.R.U32.HI R11, RZ, 0x2, R10 ;  /* 0x00000002ff0b7819 */ /* 0x000fc8000001160a */
[----:B------:R-:W-:Y:S01]  /*2a50*/  LOP3.LUT R11, R11, R10, RZ, 0x3c, !PT ;  /* 0x0000000a0b0b7212 */ /* 0x000fe200078e3cff */
[----:B---3--:R-:W-:-:S04]  /*2a60*/  IMAD.SHL.U32 R10, R5, 0x10, RZ ;  /* 0x00000010050a7824 */ /* 0x008fc800078e00ff */
[----:B------:R-:W-:Y:S01]  /*2a70*/  IMAD.SHL.U32 R21, R11, 0x2, RZ ;  /* 0x000000020b157824 */ /* 0x000fe200078e00ff */
[----:B0-----:R-:W-:-:S04]  /*2a80*/  SHF.R.U32.HI R23, RZ, 0x2, R2 ;  /* 0x00000002ff177819 */ /* 0x001fc80000011602 */
[----:B------:R-:W-:Y:S02]  /*2a90*/  LOP3.LUT R10, R11, R21, R10, 0x96, !PT ;  /* 0x000000150b0a7212 */ /* 0x000fe400078e960a */
[----:B------:R-:W-:Y:S02]  /*2aa0*/  LOP3.LUT R23, R23, R2, RZ, 0x3c, !PT ;  /* 0x0000000217177212 */ /* 0x000fe400078e3cff */
[----:B------:R-:W-:-:S03]  /*2ab0*/  LOP3.LUT R10, R10, R5, RZ, 0x3c, !PT ;  /* 0x000000050a0a7212 */ /* 0x000fc600078e3cff */
[----:B------:R-:W-:Y:S02]  /*2ac0*/  IMAD.SHL.U32 R11, R23, 0x2, RZ ;  /* 0x00000002170b7824 */ /* 0x000fe400078e00ff */
[----:B-1----:R-:W-:Y:S02]  /*2ad0*/  IMAD.SHL.U32 R16, R10, 0x10, RZ ;  /* 0x000000100a107824 */ /* 0x002fe400078e00ff */
[----:B------:R-:W-:-:S03]  /*2ae0*/  IMAD.IADD R2, R15, 0x1, R10 ;  /* 0x000000010f027824 */ /* 0x000fc600078e020a */
[----:B------:R-:W-:Y:S01]  /*2af0*/  LOP3.LUT R11, R23, R11, R16, 0x96, !PT ;  /* 0x0000000b170b7212 */ /* 0x000fe200078e9610 */
[----:B------:R-:W-:Y:S01]  /*2b00*/  IMAD.MOV.U32 R21, RZ, RZ, 0x2f800000 ;  /* 0x2f800000ff157424 */ /* 0x000fe200078e00ff */
[----:B------:R-:W-:Y:S02]  /*2b10*/  I2FP.F32.U32 R2, R2 ;  /* 0x0000000200027245 */ /* 0x000fe40000201000 */
[----:B------:R-:W-:-:S03]  /*2b20*/  LOP3.LUT R11, R11, R10, RZ, 0x3c, !PT ;  /* 0x0000000a0b0b7212 */ /* 0x000fc600078e3cff */
[----:B------:R-:W-:Y:S02]  /*2b30*/  FFMA R22, R2, R21, 1.1641532182693481445e-10 ;  /* 0x2f00000002167423 */ /* 0x000fe40000000015 */
[----:B------:R-:W-:-:S05]  /*2b40*/  IMAD.IADD R2, R14, 0x1, R11 ;  /* 0x000000010e027824 */ /* 0x000fca00078e020b */
[----:B------:R-:W-:-:S05]  /*2b50*/  I2FP.F32.U32 R2, R2 ;  /* 0x0000000200027245 */ /* 0x000fca0000201000 */
[----:B------:R-:W-:-:S04]  /*2b60*/  FFMA R2, R2, R21, 1.1641532182693481445e-10 ;  /* 0x2f00000002027423 */ /* 0x000fc80000000015 */
[----:B-----5:R-:W-:Y:S01]  /*2b70*/  FMUL R2, R2, UR10 ;  /* 0x0000000a02027c20 */ /* 0x020fe20008400000 */
[----:B----4-:R-:W-:Y:S01]  /*2b80*/  FADD R16, R7, -R8 ;  /* 0x8000000807107221 */ /* 0x010fe20000000000 */
[----:B------:R-:W-:-:S04]  /*2b90*/  FMUL R7, R22, UR5 ;  /* 0x0000000516077c20 */ /* 0x000fc80008400000 */
[----:B------:R-:W-:-:S04]  /*2ba0*/  FMUL R7, R7, R16 ;  /* 0x0000001007077220 */ /* 0x000fc80000400000 */
[----:B--2---:R-:W-:Y:S01]  /*2bb0*/  FFMA R7, R20, UR4, R7 ;  /* 0x0000000414077c23 */ /* 0x004fe20008000007 */
[----:B------:R-:W0:Y:S01]  /*2bc0*/  LDCU.64 UR4, c[0x3][0x48] ;  /* 0x00c00900ff0477ac */ /* 0x000e220008000a00 */
[----:B------:R-:W-:-:S04]  /*2bd0*/  FADD R17, -R8, R17 ;  /* 0x0000001108117221 */ /* 0x000fc80000000100 */
[----:B------:R-:W-:-:S05]  /*2be0*/  FFMA R7, R2, R17, R7 ;  /* 0x0000001102077223 */ /* 0x000fca0000000007 */
[----:B------:R1:W-:Y:S04]  /*2bf0*/  STG.E desc[UR8][R18.64], R7 ;  /* 0x0000000712007986 */ /* 0x0003e8000c101908 */
[----:B------:R-:W2:Y:S01]  /*2c00*/  LDG.E R2, desc[UR8][R12.64] ;  /* 0x000000080c027981 */ /* 0x000ea2000c1e1900 */
[----:B------:R-:W-:-:S03]  /*2c10*/  VIADD R0, R0, UR7 ;  /* 0x0000000700007c36 */ /* 0x000fc60008000000 */
[----:B------:R1:W-:Y:S04]  /*2c20*/  STL.64 [R1+0x8], R4 ;  /* 0x0000080401007387 */ /* 0x0003e80000100a00 */
[----:B------:R1:W-:Y:S04]  /*2c30*/  STL [R1+0x4], R3 ;  /* 0x0000040301007387 */ /* 0x0003e80000100800 */
[----:B------:R1:W-:Y:S04]  /*2c40*/  STL.64 [R1+0x10], R10 ;  /* 0x0000100a01007387 */ /* 0x0003e80000100a00 */
[----:B------:R1:W-:Y:S04]  /*2c50*/  STL.64 [R1+0x18], RZ ;  /* 0x000018ff01007387 */ /* 0x0003e80000100a00 */
[----:B------:R1:W-:Y:S04]  /*2c60*/  STL [R1+0x20], RZ ;  /* 0x000020ff01007387 */ /* 0x0003e80000100800 */
[----:B------:R1:W-:Y:S01]  /*2c70*/  STL.64 [R1+0x28], RZ ;  /* 0x000028ff01007387 */ /* 0x0003e20000100a00 */
[----:B--2---:R-:W-:-:S05]  /*2c80*/  FADD R2, R7, R2 ;  /* 0x0000000207027221 */ /* 0x004fca0000000000 */
[----:B0-----:R-:W-:-:S04]  /*2c90*/  FSETP.GEU.AND P0, PT, R2, UR4, PT ;  /* 0x0000000402007c0b */ /* 0x001fc8000bf0e000 */
[----:B------:R-:W-:-:S04]  /*2ca0*/  FSEL R2, R2, UR4, P0 ;  /* 0x0000000402027c08 */ /* 0x000fc80008000000 */
[----:B------:R-:W-:-:S04]  /*2cb0*/  FSETP.GT.AND P0, PT, R2, UR5, PT ;  /* 0x0000000502007c0b */ /* 0x000fc8000bf04000 */
[----:B------:R-:W-:-:S05]  /*2cc0*/  FSEL R17, R2, UR5, !P0 ;  /* 0x0000000502117c08 */ /* 0x000fca000c000000 */
[----:B------:R1:W-:Y:S01]  /*2cd0*/  STG.E desc[UR8][R12.64], R17 ;  /* 0x000000110c007986 */ /* 0x0003e2000c101908 */
[----:B------:R-:W-:-:S13]  /*2ce0*/  ISETP.GE.AND P0, PT, R0, UR6, PT ;  /* 0x0000000600007c0c */ /* 0x000fda000bf06270 */
[----:B-1----:R-:W-:Y:S05]  /*2cf0*/  @!P0 BRA `(.L_x_11) ;  /* 0xffffffd400288947 */ /* 0x002fea000383ffff */
[----:B------:R-:W-:Y:S05]  /*2d00*/  EXIT ;  /* 0x000000000000794d */ /* 0x000fea0003800000 */
.L_x_12:
[----:B------:R-:W-:-:S00]  /*2d10*/  BRA `(.L_x_12) ;  /* 0xfffffffc00fc7947 */ /* 0x000fc0000383ffff */
[----:B------:R-:W-:-:S00]  /*2d20*/  NOP ;  /* 0x0000000000007918 */ /* 0x000fc00000000000 */
        /* <DEDUP_REMOVED lines=13> */
.L_x_38:


//--------------------- .text._Z15init_populationPfS_iii --------------------------
	.section	.text._Z15init_populationPfS_iii,"ax",@progbits
	.align	128
        .global         _Z15init_populationPfS_iii
        .type           _Z15init_populationPfS_iii,@function
        .size           _Z15init_populationPfS_iii,(.L_x_39 - _Z15init_populationPfS_iii)
        .other          _Z15init_populationPfS_iii,@"STO_CUDA_ENTRY STV_DEFAULT"
_Z15init_populationPfS_iii:
.text._Z15init_populationPfS_iii:
[----:B------:R-:W0:Y:S01]  /*0000*/  LDC R1, c[0x0][0x37c] ;  /* 0x0000df00ff017b82 */ /* 0x000e220000000800 */
[----:B------:R-:W1:Y:S07]  /*0010*/  S2R R0, SR_TID.X ;  /* 0x0000000000007919 */ /* 0x000e6e0000002100 */
[----:B------:R-:W1:Y:S01]  /*0020*/  S2UR UR5, SR_CTAID.X ;  /* 0x00000000000579c3 */ /* 0x000e620000002500 */
[----:B------:R-:W2:Y:S01]  /*0030*/  LDCU UR6, c[0x0][0x398] ;  /* 0x00007300ff0677ac */ /* 0x000ea20008000800 */
[----:B0-----:R-:W-:Y:S01]  /*0040*/  VIADD R1, R1, 0xffffffd0 ;  /* 0xffffffd001017836 */ /* 0x001fe20000000000 */
[----:B------:R-:W2:Y:S05]  /*0050*/  LDCU UR4, c[0x0][0x394] ;  /* 0x00007280ff0477ac */ /* 0x000eaa0008000800 */
[----:B------:R-:W1:Y:S01]  /*0060*/  LDC R3, c[0x0][0x360] ;  /* 0x0000d800ff037b82 */ /* 0x000e620000000800 */
[----:B--2---:R-:W-:Y:S01]  /*0070*/  UIMAD UR6, UR6, UR4, URZ ;  /* 0x00000004060672a4 */ /* 0x004fe2000f8e02ff */
[----:B-1----:R-:W-:-:S05]  /*0080*/  IMAD R0, R3, UR5, R0 ;  /* 0x0000000503007c24 */ /* 0x002fca000f8e0200 */
[----:B------:R-:W-:-:S13]  /*0090*/  ISETP.GE.AND P0, PT, R0, UR6, PT ;  /* 0x0000000600007c0c */ /* 0x000fda000bf06270 */
[----:B------:R-:W-:Y:S05]  /*00a0*/  @P0 EXIT ;  /* 0x000000000000094d */ /* 0x000fea0003800000 */
[----:B------:R-:W0:Y:S01]  /*00b0*/  LDCU UR5, c[0x0][0x390] ;  /* 0x00007200ff0577ac */ /* 0x000e220008000800 */
[----:B------:R-:W1:Y:S01]  /*00c0*/  LDCU.64 UR12, c[0x0][0x358] ;  /* 0x00006b00ff0c77ac */ /* 0x000e620008000a00 */
[----:B0-----:R-:W-:Y:S02]  /*00d0*/  ULOP3.LUT UR4, UR5, 0xaad26b49, URZ, 0x3c, !UPT ;  /* 0xaad26b4905047892 */ /* 0x001fe4000f8e3cff */
[----:B------:R-:W-:Y:S02]  /*00e0*/  UISETP.GT.AND UP0, UPT, UR5, -0x1, UPT ;  /* 0xffffffff0500788c */ /* 0x000fe4000bf04270 */
[----:B------:R-:W-:Y:S01]  /*00f0*/  UIMAD UR4, UR4, 0x4182bed5, URZ ;  /* 0x4182bed5040478a4 */ /* 0x000fe2000f8e02ff */
[----:B------:R-:W-:Y:S02]  /*0100*/  UMOV UR5, 0xd991eb4f ;  /* 0xd991eb4f00057882 */ /* 0x000fe40000000000 */
[----:B------:R-:W-:Y:S02]  /*0110*/  USEL UR5, UR5, 0x8bf16996, UP0 ;  /* 0x8bf1699605057887 */ /* 0x000fe40008000000 */
[----:B------:R-:W-:-:S02]  /*0120*/  ULOP3.LUT UR8, UR4, 0x159a55e5, URZ, 0x3c, !UPT ;  /* 0x159a55e504087892 */ /* 0x000fc4000f8e3cff */
[----:B------:R-:W-:Y:S02]  /*0130*/  UIADD3 UR9, UPT, UPT, UR5, 0x1f123bb5, URZ ;  /* 0x1f123bb505097890 */ /* 0x000fe4000fffe0ff */
[----:B------:R-:W-:Y:S02]  /*0140*/  ULOP3.LUT UR10, UR5, 0x5491333, URZ, 0x3c, !UPT ;  /* 0x05491333050a7892 */ /* 0x000fe4000f8e3cff */
[----:B------:R-:W-:Y:S02]  /*0150*/  UIADD3 UR11, UPT, UPT, UR4, 0x583f19, URZ ;  /* 0x00583f19040b7890 */ /* 0x000fe4000fffe0ff */
[----:B-1----:R-:W-:-:S12]  /*0160*/  UIADD3 UR7, UPT, UPT, UR5, 0x6a788e, UR4 ;  /* 0x006a788e05077890 */ /* 0x002fd8000fffe004 */
.L_x_24:
[----:B------:R-:W0:Y:S01]  /*0170*/  LDC R2, c[0x0][0x390] ;  /* 0x0000e400ff027b82 */ /* 0x000e220000000800 */
[----:B------:R-:W-:Y:S01]  /*0180*/  IMAD.U32 R8, RZ, RZ, UR8 ;  /* 0x00000008ff087e24 */ /* 0x000fe2000f8e00ff */
[----:B------:R-:W-:Y:S01]  /*0190*/  ISETP.NE.AND P0, PT, R0, RZ, PT ;  /* 0x000000ff0000720c */ /* 0x000fe20003f05270 */
[----:B------:R-:W-:Y:S01]  /*01a0*/  IMAD.U32 R9, RZ, RZ, UR9 ;  /* 0x00000009ff097e24 */ /* 0x000fe2000f8e00ff */
[----:B------:R-:W-:Y:S01]  /*01b0*/  BSSY.RECONVERGENT B0, `(.L_x_13) ;  /* 0x0000262000007945 */ /* 0x000fe20003800200 */
[----:B------:R-:W-:Y:S02]  /*01c0*/  IMAD.U32 R10, RZ, RZ, UR10 ;  /* 0x0000000aff0a7e24 */ /* 0x000fe4000f8e00ff */
[----:B------:R-:W-:Y:S01]  /*01d0*/  IMAD.U32 R11, RZ, RZ, UR11 ;  /* 0x0000000bff0b7e24 */ /* 0x000fe2000f8e00ff */
[----:B------:R1:W-:Y:S01]  /*01e0*/  STL.64 [R1+0x8], R8 ;  /* 0x0000080801007387 */ /* 0x0003e20000100a00 */
[----:B------:R-:W-:Y:S02]  /*01f0*/  IMAD.U32 R5, RZ, RZ, UR11 ;  /* 0x0000000bff057e24 */ /* 0x000fe4000f8e00ff */
[----:B------:R-:W-:Y:S01]  /*0200*/  IMAD.U32 R4, RZ, RZ, UR10 ;  /* 0x0000000aff047e24 */ /* 0x000fe2000f8e00ff */
[----:B------:R1:W-:Y:S01]  /*0210*/  STL.64 [R1+0x10], R10 ;  /* 0x0000100a01007387 */ /* 0x0003e20000100a00 */
[----:B------:R-:W-:Y:S01]  /*0220*/  IMAD.U32 R3, RZ, RZ, UR9 ;  /* 0x00000009ff037e24 */ /* 0x000fe2000f8e00ff */
[----:B0-----:R-:W-:-:S05]  /*0230*/  LOP3.LUT R2, R2, 0xaad26b49, RZ, 0x3c, !PT ;  /* 0xaad26b4902027812 */ /* 0x001fca00078e3cff */
[----:B------:R-:W-:-:S04]  /*0240*/  IMAD R2, R2, 0x4182bed5, RZ ;  /* 0x4182bed502027824 */ /* 0x000fc800078e02ff */
[----:B------:R-:W-:Y:S02]  /*0250*/  VIADD R6, R2, 0x75bcd15 ;  /* 0x075bcd1502067836 */ /* 0x000fe40000000000 */
[----:B------:R-:W-:-:S03]  /*0260*/  IMAD.U32 R2, RZ, RZ, UR8 ;  /* 0x00000008ff027e24 */ /* 0x000fc6000f8e00ff */
[----:B------:R1:W-:Y:S01]  /*0270*/  STL [R1+0x4], R6 ;  /* 0x0000040601007387 */ /* 0x0003e20000100800 */
[----:B------:R-:W-:Y:S05]  /*0280*/  @!P0 BRA `(.L_x_14) ;  /* 0x0000002400508947 */ /* 0x000fea0003800000 */
[--C-:B------:R-:W-:Y:S01]  /*0290*/  SHF.R.S32.HI R7, RZ, 0x1f, R0.reuse ;  /* 0x0000001fff077819 */ /* 0x100fe20000011400 */
[----:B------:R-:W-:Y:S02]  /*02a0*/  IMAD.MOV.U32 R12, RZ, RZ, R0 ;  /* 0x000000ffff0c7224 */ /* 0x000fe400078e0000 */
[----:B------:R-:W-:Y:S02]  /*02b0*/  IMAD.MOV.U32 R13, RZ, RZ, RZ ;  /* 0x000000ffff0d7224 */ /* 0x000fe400078e00ff */
[----:B------:R-:W-:Y:S02]  /*02c0*/  IMAD.U32 R5, RZ, RZ, UR11 ;  /* 0x0000000bff057e24 */ /* 0x000fe4000f8e00ff */
[----:B------:R-:W-:Y:S02]  /*02d0*/  IMAD.U32 R4, RZ, RZ, UR10 ;  /* 0x0000000aff047e24 */ /* 0x000fe4000f8e00ff */
[----:B------:R-:W-:Y:S02]  /*02e0*/  IMAD.U32 R3, RZ, RZ, UR9 ;  /* 0x00000009ff037e24 */ /* 0x000fe4000f8e00ff */
[----:B------:R-:W-:-:S07]  /*02f0*/  IMAD.U32 R2, RZ, RZ, UR8 ;  /* 0x00000008ff027e24 */ /* 0x000fce000f8e00ff */
.L_x_23:
[----:B------:R-:W-:Y:S01]  /*0300*/  LOP3.LUT R19, R12, 0x3, RZ, 0xc0, !PT ;  /* 0x000000030c137812 */ /* 0x000fe200078ec0ff */
[----:B------:R-:W-:Y:S03]  /*0310*/  BSSY.RECONVERGENT B1, `(.L_x_15) ;  /* 0x0000245000017945 */ /* 0x000fe60003800200 */
[----:B------:R-:W-:-:S04]  /*0320*/  ISETP.NE.U32.AND P0, PT, R19, RZ, PT ;  /* 0x000000ff1300720c */ /* 0x000fc80003f05070 */
[----:B------:R-:W-:-:S13]  /*0330*/  ISETP.NE.AND.EX P0, PT, RZ, RZ, PT, P0 ;  /* 0x000000ffff00720c */ /* 0x000fda0003f05300 */
[----:B0-23--:R-:W-:Y:S05]  /*0340*/  @!P0 BRA `(.L_x_16) ;  /* 0x0000002400048947 */ /* 0x00dfea0003800000 */
[----:B-1----:R-:W0:Y:S01]  /*0350*/  LDC.64 R8, c[0x4][RZ] ;  /* 0x01000000ff087b82 */ /* 0x002e220000000a00 */
[----:B------:R-:W-:Y:S01]  /*0360*/  IMAD.MOV.U32 R6, RZ, RZ, RZ ;  /* 0x000000ffff067224 */ /* 0x000fe200078e00ff */
[----:B------:R-:W-:Y:S01]  /*0370*/  CS2R R4, SRZ ;  /* 0x0000000000047805 */ /* 0x000fe2000001ff00 */
[----:B------:R-:W-:Y:S01]  /*0380*/  IMAD.MOV.U32 R14, RZ, RZ, RZ ;  /* 0x000000ffff0e7224 */ /* 0x000fe200078e00ff */
[----:B------:R-:W-:Y:S01]  /*0390*/  CS2R R2, SRZ ;  /* 0x0000000000027805 */ /* 0x000fe2000001ff00 */
[----:B0-----:R-:W-:-:S07]  /*03a0*/  IMAD.WIDE.U32 R8, R13, 0xc80, R8 ;  /* 0x00000c800d087825 */ /* 0x001fce00078e0008 */
.L_x_18:
[----:B------:R-:W-:-:S06]  /*03b0*/  IMAD R15, R14, 0x4, R1 ;  /* 0x000000040e0f7824 */ /* 0x000fcc00078e0201 */
[----:B------:R-:W5:Y:S01]  /*03c0*/  LDL R15, [R15+0x4] ;  /* 0x000004000f0f7983 */ /* 0x000f620000100800 */
[----:B------:R-:W-:Y:S01]  /*03d0*/  IMAD.SHL.U32 R16, R14, 0x20, RZ ;  /* 0x000000200e107824 */ /* 0x000fe200078e00ff */
[----:B------:R-:W-:-:S06]  /*03e0*/  UMOV UR4, URZ ;  /* 0x000000ff00047c82 */ /* 0x000fcc0008000000 */
.L_x_17:
        /* <DEDUP_REMOVED lines=20> */
[----:B------:R-:W4:Y:S01]  /*0530*/  @!P0 LDG.E R21, desc[UR12][R10.64+0xc] ;  /* 0x00000c0c0a158981 */ /* 0x000f22000c1e1900 */
[----:B------:R-:W-:-:S03]  /*0540*/  @P2 LOP3.LUT R6, R6, R23, RZ, 0x3c, !PT ;  /* 0x0000001706062212 */ /* 0x000fc600078e3cff */
[----:B------:R-:W4:Y:S01]  /*0550*/  @P1 LDG.E R23, desc[UR12][R10.64+0x18] ;  /* 0x0000180c0a171981 */ /* 0x000f22000c1e1900 */
[----:B------:R-:W-:-:S03]  /*0560*/  @P1 LOP3.LUT R5, R5, R22, RZ, 0x3c, !PT ;  /* 0x0000001605051212 */ /* 0x000fc600078e3cff */
[----:B------:R-:W4:Y:S01]  /*0570*/  @P2 LDG.E R22, desc[UR12][R10.64+0x30] ;  /* 0x0000300c0a162981 */ /* 0x000f22000c1e1900 */
[----:B--2---:R-:W-:-:S03]  /*0580*/  @!P0 LOP3.LUT R2, R2, R17, RZ, 0x3c, !PT ;  /* 0x0000001102028212 */ /* 0x004fc600078e3cff */
[----:B------:R-:W2:Y:S01]  /*0590*/  @P1 LDG.E R17, desc[UR12][R10.64+0x20] ;  /* 0x0000200c0a111981 */ /* 0x000ea2000c1e1900 */
[----:B---3--:R-:W-:-:S03]  /*05a0*/  @!P0 LOP3.LUT R3, R3, R18, RZ, 0x3c, !PT ;  /* 0x0000001203038212 */ /* 0x008fc600078e3cff */
[----:B------:R-:W3:Y:S01]  /*05b0*/  @P1 LDG.E R18, desc[UR12][R10.64+0x1c] ;  /* 0x00001c0c0a121981 */ /* 0x000ee2000c1e1900 */
[----:B----4-:R-:W-:-:S03]  /*05c0*/  @!P0 LOP3.LUT R4, R4, R21, RZ, 0x3c, !PT ;  /* 0x0000001504048212 */ /* 0x010fc600078e3cff */
[----:B------:R-:W4:Y:S01]  /*05d0*/  @P2 LDG.E R21, desc[UR12][R10.64+0x2c] ;  /* 0x00002c0c0a152981 */ /* 0x000f22000c1e1900 */
[----:B------:R-:W-:-:S03]  /*05e0*/  @P1 LOP3.LUT R2, R2, R23, RZ, 0x3c, !PT ;  /* 0x0000001702021212 */ /* 0x000fc600078e3cff */
        /* <DEDUP_REMOVED lines=9> */
[----:B------:R-:W-:-:S03]  /*0680*/  @P2 LOP3.LUT R3, R3, R22, RZ, 0x3c, !PT ;  /* 0x0000001603032212 */ /* 0x000fc600078e3cff */
[----:B------:R-:W3:Y:S01]  /*0690*/  @P4 LDG.E R22, desc[UR12][R10.64+0x58] ;  /* 0x0000580c0a164981 */ /* 0x000ee2000c1e1900 */
[----:B----4-:R-:W-:Y:S02]  /*06a0*/  @P2 LOP3.LUT R2, R2, R21, RZ, 0x3c, !PT ;  /* 0x0000001502022212 */ /* 0x010fe400078e3cff */
[----:B------:R-:W-:Y:S01]  /*06b0*/  @P2 LOP3.LUT R4, R4, R23, RZ, 0x3c, !PT ;  /* 0x0000001704042212 */ /* 0x000fe200078e3cff */
[----:B------:R-:W4:Y:S04]  /*06c0*/  @P3 LDG.E R21, desc[UR12][R10.64+0x48] ;  /* 0x0000480c0a153981 */ /* 0x000f28000c1e1900 */
[----:B------:R-:W4:Y:S01]  /*06d0*/  @P4 LDG.E R23, desc[UR12][R10.64+0x54] ;  /* 0x0000540c0a174981 */ /* 0x000f22000c1e1900 */
[----:B------:R-:W-:Y:S02]  /*06e0*/  @P4 LOP3.LUT R6, R6, R27, RZ, 0x3c, !PT ;  /* 0x0000001b06064212 */ /* 0x000fe400078e3cff */
[----:B------:R-:W-:-:S02]  /*06f0*/  @P3 LOP3.LUT R5, R5, R24, RZ, 0x3c, !PT ;  /* 0x0000001805053212 */ /* 0x000fc400078e3cff */
        /* <DEDUP_REMOVED lines=11> */
[----:B------:R-:W-:-:S03]  /*07b0*/  @P4 LOP3.LUT R2, R2, R23, RZ, 0x3c, !PT ;  /* 0x0000001702024212 */ /* 0x000fc600078e3cff */
[----:B------:R-:W4:Y:S01]  /*07c0*/  @P5 LDG.E R23, desc[UR12][R10.64+0x70] ;  /* 0x0000700c0a175981 */ /* 0x000f22000c1e1900 */
[----:B------:R-:W-:Y:S02]  /*07d0*/  LOP3.LUT P0, RZ, R20, 0x80, RZ, 0xc0, !PT ;  /* 0x0000008014ff7812 */ /* 0x000fe4000780c0ff */
[----:B------:R-:W-:Y:S02]  /*07e0*/  @P4 LOP3.LUT R5, R5, R24, RZ, 0x3c, !PT ;  /* 0x0000001805054212 */ /* 0x000fe400078e3cff */
[----:B------:R-:W-:Y:S02]  /*07f0*/  @P6 LOP3.LUT R6, R6, R25, RZ, 0x3c, !PT ;  /* 0x0000001906066212 */ /* 0x000fe400078e3cff */
[----:B------:R-:W4:Y:S07]  /*0800*/  @P6 LDG.E R25, desc[UR12][R10.64+0x7c] ;  /* 0x00007c0c0a196981 */ /* 0x000f2e000c1e1900 */
[----:B------:R-:W4:Y:S04]  /*0810*/  @P0 LDG.E R27, desc[UR12][R10.64+0x8c] ;  /* 0x00008c0c0a1b0981 */ /* 0x000f28000c1e1900 */
[----:B------:R-:W4:Y:S04]  /*0820*/  @P0 LDG.E R24, desc[UR12][R10.64+0x94] ;  /* 0x0000940c0a180981 */ /* 0x000f28000c1e1900 */
        /* <DEDUP_REMOVED lines=11> */
[----:B------:R-:W-:Y:S02]  /*08e0*/  @P6 LOP3.LUT R2, R2, R25, RZ, 0x3c, !PT ;  /* 0x0000001902026212 */ /* 0x000fe400078e3cff */
[----:B------:R-:W-:Y:S02]  /*08f0*/  @P0 LOP3.LUT R6, R6, R27, RZ, 0x3c, !PT ;  /* 0x0000001b06060212 */ /* 0x000fe400078e3cff */
[----:B--2---:R-:W-:Y:S02]  /*0900*/  @P6 LOP3.LUT R4, R4, R17, RZ, 0x3c, !PT ;  /* 0x0000001104046212 */ /* 0x004fe400078e3cff */
[----:B---3--:R-:W-:Y:S02]  /*0910*/  @P6 LOP3.LUT R3, R3, R18, RZ, 0x3c, !PT ;  /* 0x0000001203036212 */ /* 0x008fe400078e3cff */
[----:B------:R-:W-:Y:S02]  /*0920*/  @P6 LOP3.LUT R5, R5, R22, RZ, 0x3c, !PT ;  /* 0x0000001605056212 */ /* 0x000fe400078e3cff */
[----:B------:R-:W-:-:S02]  /*0930*/  @P0 LOP3.LUT R3, R3, R24, RZ, 0x3c, !PT ;  /* 0x0000001803030212 */ /* 0x000fc400078e3cff */
[----:B----4-:R-:W-:Y:S02]  /*0940*/  @P0 LOP3.LUT R2, R2, R21, RZ, 0x3c, !PT ;  /* 0x0000001502020212 */ /* 0x010fe400078e3cff */
[----:B------:R-:W-:Y:S02]  /*0950*/  @P0 LOP3.LUT R5, R5, R26, RZ, 0x3c, !PT ;  /* 0x0000001a05050212 */ /* 0x000fe400078e3cff */
[----:B------:R-:W-:Y:S02]  /*0960*/  @P0 LOP3.LUT R4, R4, R23, RZ, 0x3c, !PT ;  /* 0x0000001704040212 */ /* 0x000fe400078e3cff */
[----:B------:R-:W-:-:S13]  /*0970*/  R2P PR, R20.B1, 0x7f ;  /* 0x0000007f14007804 */ /* 0x000fda0000001000 */
[----:B------:R-:W2:Y:S04]  /*0980*/  @P0 LDG.E R17, desc[UR12][R10.64+0xa0] ;  /* 0x0000a00c0a110981 */ /* 0x000ea8000c1e1900 */
[----:B------:R-:W3:Y:S04]  /*0990*/  @P1 LDG.E R23, desc[UR12][R10.64+0xb4] ;  /* 0x0000b40c0a171981 */ /* 0x000ee8000c1e1900 */
[----:B------:R-:W4:Y:S04]  /*09a0*/  @P0 LDG.E R21, desc[UR12][R10.64+0xa4] ;  /* 0x0000a40c0a150981 */ /* 0x000f28000c1e1900 */
[----:B------:R-:W4:Y:S04]  /*09b0*/  @P2 LDG.E R25, desc[UR12][R10.64+0xc8] ;  /* 0x0000c80c0a192981 */ /* 0x000f28000c1e1900 */
[----:B------:R-:W4:Y:S04]  /*09c0*/  @P3 LDG.E R27, desc[UR12][R10.64+0xdc] ;  /* 0x0000dc0c0a1b3981 */ /* 0x000f28000c1e1900 */
[----:B------:R-:W4:Y:S04]  /*09d0*/  @P0 LDG.E R18, desc[UR12][R10.64+0xa8] ;  /* 0x0000a80c0a120981 */ /* 0x000f28000c1e1900 */
        /* <DEDUP_REMOVED lines=13> */
[----:B------:R-:W-:-:S03]  /*0ab0*/  @P0 LOP3.LUT R3, R3, R18, RZ, 0x3c, !PT ;  /* 0x0000001203030212 */ /* 0x000fc600078e3cff */
[----:B------:R-:W4:Y:S01]  /*0ac0*/  @P1 LDG.E R18, desc[UR12][R10.64+0xbc] ;  /* 0x0000bc0c0a121981 */ /* 0x000f22000c1e1900 */
[----:B------:R-:W-:-:S03]  /*0ad0*/  @P0 LOP3.LUT R5, R5, R22, RZ, 0x3c, !PT ;  /* 0x0000001605050212 */ /* 0x000fc600078e3cff */
[----:B------:R-:W4:Y:S01]  /*0ae0*/  @P2 LDG.E R22, desc[UR12][R10.64+0xd8] ;  /* 0x0000d80c0a162981 */ /* 0x000f22000c1e1900 */
[----:B------:R-:W-:Y:S02]  /*0af0*/  @P4 LOP3.LUT R6, R6, R29, RZ, 0x3c, !PT ;  /* 0x0000001d06064212 */ /* 0x000fe400078e3cff */
[----:B------:R-:W-:Y:S02]  /*0b00*/  @P1 LOP3.LUT R5, R5, R24, RZ, 0x3c, !PT ;  /* 0x0000001805051212 */ /* 0x000fe400078e3cff */
[----:B------:R-:W4:Y:S01]  /*0b10*/  @P3 LDG.E R24, desc[UR12][R10.64+0xe4] ;  /* 0x0000e40c0a183981 */ /* 0x000f22000c1e1900 */
[----:B--2---:R-:W-:-:S03]  /*0b20*/  @P0 LOP3.LUT R4, R4, R17, RZ, 0x3c, !PT ;  /* 0x0000001104040212 */ /* 0x004fc600078e3cff */
[----:B------:R-:W2:Y:S01]  /*0b30*/  @P2 LDG.E R17, desc[UR12][R10.64+0xcc] ;  /* 0x0000cc0c0a112981 */ /* 0x000ea2000c1e1900 */
[----:B------:R-:W-:Y:S02]  /*0b40*/  LOP3.LUT P0, RZ, R20, 0x8000, RZ, 0xc0, !PT ;  /* 0x0000800014ff7812 */ /* 0x000fe4000780c0ff */
[----:B---3--:R-:W-:Y:S01]  /*0b50*/  @P1 LOP3.LUT R4, R4, R23, RZ, 0x3c, !PT ;  /* 0x0000001704041212 */ /* 0x008fe200078e3cff */
[----:B------:R-:W3:Y:S01]  /*0b60*/  @P2 LDG.E R20, desc[UR12][R10.64+0xd0] ;  /* 0x0000d00c0a142981 */ /* 0x000ee2000c1e1900 */
[----:B----4-:R-:W-:-:S03]  /*0b70*/  @P1 LOP3.LUT R2, R2, R21, RZ, 0x3c, !PT ;  /* 0x0000001502021212 */ /* 0x010fc600078e3cff */
[----:B------:R-:W4:Y:S04]  /*0b80*/  @P2 LDG.E R21, desc[UR12][R10.64+0xd4] ;  /* 0x0000d40c0a152981 */ /* 0x000f28000c1e1900 */
[----:B------:R-:W4:Y:S01]  /*0b90*/  @P3 LDG.E R23, desc[UR12][R10.64+0xe0] ;  /* 0x0000e00c0a173981 */ /* 0x000f22000c1e1900 */
[----:B------:R-:W-:-:S03]  /*0ba0*/  @P5 LOP3.LUT R6, R6, R25, RZ, 0x3c, !PT ;  /* 0x0000001906065212 */ /* 0x000fc600078e3cff */
[----:B------:R-:W4:Y:S01]  /*0bb0*/  @P3 LDG.E R25, desc[UR12][R10.64+0xe8] ;  /* 0x0000e80c0a193981 */ /* 0x000f22000c1e1900 */
[----:B------:R-:W-:-:S03]  /*0bc0*/  @P1 LOP3.LUT R3, R3, R18, RZ, 0x3c, !PT ;  /* 0x0000001203031212 */ /* 0x000fc600078e3cff */
[----:B------:R-:W4:Y:S01]  /*0bd0*/  @P3 LDG.E R18, desc[UR12][R10.64+0xec] ;  /* 0x0000ec0c0a123981 */ /* 0x000f22000c1e1900 */
[----:B------:R-:W-:-:S03]  /*0be0*/  @P2 LOP3.LUT R5, R5, R22, RZ, 0x3c, !PT ;  /* 0x0000001605052212 */ /* 0x000fc600078e3cff */
        /* <DEDUP_REMOVED lines=9> */
[----:B------:R-:W2:Y:S01]  /*0c80*/  @P4 LDG.E R23, desc[UR12][R10.64+0xfc] ;  /* 0x0000fc0c0a174981 */ /* 0x000ea2000c1e1900 */
[----:B------:R-:W-:Y:S02]  /*0c90*/  @P3 LOP3.LUT R3, R3, R24, RZ, 0x3c, !PT ;  /* 0x0000001803033212 */ /* 0x000fe400078e3cff */
[----:B------:R-:W-:Y:S01]  /*0ca0*/  @P3 LOP3.LUT R4, R4, R25, RZ, 0x3c, !PT ;  /* 0x0000001904043212 */ /* 0x000fe200078e3cff */
[----:B------:R-:W2:Y:S04]  /*0cb0*/  @P5 LDG.E R24, desc[UR12][R10.64+0x10c] ;  /* 0x00010c0c0a185981 */ /* 0x000ea8000c1e1900 */
[----:B------:R-:W2:Y:S01]  /*0cc0*/  @P5 LDG.E R25, desc[UR12][R10.64+0x108] ;  /* 0x0001080c0a195981 */ /* 0x000ea2000c1e1900 */
[----:B------:R-:W-:-:S03]  /*0cd0*/  @P3 LOP3.LUT R5, R5, R18, RZ, 0x3c, !PT ;  /* 0x0000001205053212 */ /* 0x000fc600078e3cff */
[----:B------:R-:W2:Y:S01]  /*0ce0*/  @P5 LDG.E R18, desc[UR12][R10.64+0x114] ;  /* 0x0001140c0a125981 */ /* 0x000ea2000c1e1900 */
[----:B------:R-:W-:-:S03]  /*0cf0*/  @P4 LOP3.LUT R5, R5, R22, RZ, 0x3c, !PT ;  /* 0x0000001605054212 */ /* 0x000fc600078e3cff */
[----:B------:R-:W2:Y:S01]  /*0d00*/  @P6 LDG.E R22, desc[UR12][R10.64+0x128] ;  /* 0x0001280c0a166981 */ /* 0x000ea2000c1e1900 */
[----:B------:R-:W-:-:S03]  /*0d10*/  @P6 LOP3.LUT R6, R6, R27, RZ, 0x3c, !PT ;  /* 0x0000001b06066212 */ /* 0x000fc600078e3cff */
        /* <DEDUP_REMOVED lines=8> */
[----:B------:R-:W-:Y:S01]  /*0da0*/  @P5 LOP3.LUT R4, R4, R17, RZ, 0x3c, !PT ;  /* 0x0000001104045212 */ /* 0x000fe200078e3cff */
[----:B------:R-:W2:Y:S01]  /*0db0*/  @P0 LDG.E R24, desc[UR12][R10.64+0x134] ;  /* 0x0001340c0a180981 */ /* 0x000ea2000c1e1900 */
[----:B------:R-:W-:-:S03]  /*0dc0*/  @P5 LOP3.LUT R2, R2, R25, RZ, 0x3c, !PT ;  /* 0x0000001902025212 */ /* 0x000fc600078e3cff */
[----:B------:R-:W2:Y:S04]  /*0dd0*/  @P0 LDG.E R17, desc[UR12][R10.64+0x130] ;  /* 0x0001300c0a110981 */ /* 0x000ea8000c1e1900 */
[----:B------:R-:W2:Y:S01]  /*0de0*/  @P0 LDG.E R25, desc[UR12][R10.64+0x138] ;  /* 0x0001380c0a190981 */ /* 0x000ea2000c1e1900 */
[----:B------:R-:W-:Y:S01]  /*0df0*/  UIADD3 UR4, UPT, UPT, UR4, 0x10, URZ ;  /* 0x0000001004047890 */ /* 0x000fe2000fffe0ff */
[----:B------:R-:W-:-:S03]  /*0e00*/  @P5 LOP3.LUT R5, R5, R18, RZ, 0x3c, !PT ;  /* 0x0000001205055212 */ /* 0x000fc600078e3cff */
[----:B------:R-:W-:Y:S01]  /*0e10*/  UISETP.NE.AND UP0, UPT, UR4, 0x20, UPT ;  /* 0x000000200400788c */ /* 0x000fe2000bf05270 */
[----:B------:R-:W-:Y:S02]  /*0e20*/  @P6 LOP3.LUT R5, R5, R22, RZ, 0x3c, !PT ;  /* 0x0000001605056212 */ /* 0x000fe400078e3cff */
[----:B------:R-:W-:Y:S02]  /*0e30*/  @P0 LOP3.LUT R6, R6, R27, RZ, 0x3c, !PT ;  /* 0x0000001b06060212 */ /* 0x000fe400078e3cff */
[----:B------:R-:W-:Y:S02]  /*0e40*/  @P0 LOP3.LUT R5, R5, R26, RZ, 0x3c, !PT ;  /* 0x0000001a05050212 */ /* 0x000fe400078e3cff */
[----:B---3--:R-:W-:Y:S02]  /*0e50*/  @P6 LOP3.LUT R3, R3, R20, RZ, 0x3c, !PT ;  /* 0x0000001403036212 */ /* 0x008fe400078e3cff */
[----:B----4-:R-:W-:Y:S02]  /*0e60*/  @P6 LOP3.LUT R2, R2, R21, RZ, 0x3c, !PT ;  /* 0x0000001502026212 */ /* 0x010fe400078e3cff */
[----:B--2---:R-:W-:-:S02]  /*0e70*/  @P6 LOP3.LUT R4, R4, R23, RZ, 0x3c, !PT ;  /* 0x0000001704046212 */ /* 0x004fc400078e3cff */
[----:B------:R-:W-:Y:S02]  /*0e80*/  @P0 LOP3.LUT R3, R3, R24, RZ, 0x3c, !PT ;  /* 0x0000001803030212 */ /* 0x000fe400078e3cff */
[----:B------:R-:W-:Y:S02]  /*0e90*/  @P0 LOP3.LUT R2, R2, R17, RZ, 0x3c, !PT ;  /* 0x0000001102020212 */ /* 0x000fe400078e3cff */
[----:B------:R-:W-:Y:S01]  /*0ea0*/  @P0 LOP3.LUT R4, R4, R25, RZ, 0x3c, !PT ;  /* 0x0000001904040212 */ /* 0x000fe200078e3cff */
        /* <DEDUP_REMOVED lines=12> */
[----:B0-----:R-:W-:Y:S02]  /*0f70*/  IMAD.MOV.U32 R6, RZ, RZ, RZ ;  /* 0x000000ffff067224 */ /* 0x001fe400078e00ff */
[----:B------:R-:W-:Y:S02]  /*0f80*/  IMAD.MOV.U32 R14, RZ, RZ, RZ ;  /* 0x000000ffff0e7224 */ /* 0x000fe400078e00ff */
[----:B------:R-:W-:Y:S02]  /*0f90*/  IMAD.U32 R5, RZ, RZ, UR4 ;  /* 0x00000004ff057e24 */ /* 0x000fe4000f8e00ff */
[----:B------:R-:W-:Y:S02]  /*0fa0*/  IMAD.U32 R4, RZ, RZ, UR5 ;  /* 0x00000005ff047e24 */ /* 0x000fe4000f8e00ff */
[----:B------:R-:W-:-:S02]  /*0fb0*/  IMAD.U32 R3, RZ, RZ, UR4 ;  /* 0x00000004ff037e24 */ /* 0x000fc4000f8e00ff */
[----:B------:R-:W-:-:S07]  /*0fc0*/  IMAD.U32 R2, RZ, RZ, UR5 ;  /* 0x00000005ff027e24 */ /* 0x000fce000f8e00ff */
.L_x_20:
[----:B------:R-:W-:-:S06]  /*0fd0*/  IMAD R15, R14, 0x4, R1 ;  /* 0x000000040e0f7824 */ /* 0x000fcc00078e0201 */
[----:B------:R-:W5:Y:S01]  /*0fe0*/  LDL R15, [R15+0x4] ;  /* 0x000004000f0f7983 */ /* 0x000f620000100800 */
[----:B------:R-:W-:Y:S01]  /*0ff0*/  IMAD.SHL.U32 R16, R14, 0x20, RZ ;  /* 0x000000200e107824 */ /* 0x000fe200078e00ff */
[----:B------:R-:W-:-:S06]  /*1000*/  UMOV UR4, URZ ;  /* 0x000000ff00047c82 */ /* 0x000fcc0008000000 */
.L_x_19:
        /* <DEDUP_REMOVED lines=190> */
.L_x_22:
[----:B------:R-:W-:-:S06]  /*1bf0*/  IMAD R15, R14, 0x4, R1 ;  /* 0x000000040e0f7824 */ /* 0x000fcc00078e0201 */
[----:B------:R-:W5:Y:S01]  /*1c00*/  LDL R15, [R15+0x4] ;  /* 0x000004000f0f7983 */ /* 0x000f620000100800 */
[----:B------:R-:W-:Y:S01]  /*1c10*/  IMAD.SHL.U32 R16, R14, 0x20, RZ ;  /* 0x000000200e107824 */ /* 0x000fe200078e00ff */
[----:B------:R-:W-:-:S06]  /*1c20*/  UMOV UR4, URZ ;  /* 0x000000ff00047c82 */ /* 0x000fcc0008000000 */
.L_x_21:
        /* <DEDUP_REMOVED lines=9> */
[----:B------:R-:W4:Y:S04]  /*1cc0*/  @!P0 LDG.E R18, desc[UR12][R10.64+0x10] ;  /* 0x0000100c0a128981 */ /* 0x000f28000c1e1900 */
        /* <DEDUP_REMOVED lines=8> */
[----:B---3--:R-:W-:-:S03]  /*1d50*/  @P1 LOP3.LUT R6, R6, R19, RZ, 0x3c, !PT ;  /* 0x0000001306061212 */ /* 0x008fc600078e3cff */
[----:B------:R-:W3:Y:S01]  /*1d60*/  @!P0 LDG.E R19, desc[UR12][R10.64+0xc] ;  /* 0x00000c0c0a138981 */ /* 0x000ee2000c1e1900 */
[----:B----4-:R-:W-:-:S03]  /*1d70*/  @!P0 LOP3.LUT R5, R5, R18, RZ, 0x3c, !PT ;  /* 0x0000001205058212 */ /* 0x010fc600078e3cff */
[----:B------:R-:W4:Y:S01]  /*1d80*/  @!P0 LDG.E R18, desc[UR12][R10.64+0x8] ;  /* 0x0000080c0a128981 */ /* 0x000f22000c1e1900 */
        /* <DEDUP_REMOVED lines=38> */
[----:B------:R-:W-:Y:S02]  /*1ff0*/  LOP3.LUT P0, RZ, R20, 0x80, RZ, 0xc0, !PT ;  /* 0x0000008014ff7812 */ /* 0x000fe4000780c0ff */
[----:B------:R-:W-:-:S04]  /*2000*/  @P5 LOP3.LUT R6, R6, R27, RZ, 0x3c, !PT ;  /* 0x0000001b06065212 */ /* 0x000fc800078e3cff */
[----:B------:R-:W-:-:S07]  /*2010*/  @P6 LOP3.LUT R6, R6, R25, RZ, 0x3c, !PT ;  /* 0x0000001906066212 */ /* 0x000fce00078e3cff */
        /* <DEDUP_REMOVED lines=17> */
[----:B--2---:R-:W-:Y:S02]  /*2130*/  @P6 LOP3.LUT R2, R2, R17, RZ, 0x3c, !PT ;  /* 0x0000001102026212 */ /* 0x004fe400078e3cff */
[----:B---3--:R-:W-:Y:S02]  /*2140*/  @P6 LOP3.LUT R4, R4, R19, RZ, 0x3c, !PT ;  /* 0x0000001304046212 */ /* 0x008fe400078e3cff */
[----:B----4-:R-:W-:Y:S02]  /*2150*/  @P6 LOP3.LUT R3, R3, R18, RZ, 0x3c, !PT ;  /* 0x0000001203036212 */ /* 0x010fe400078e3cff */
[----:B------:R-:W-:Y:S02]  /*2160*/  @P0 LOP3.LUT R2, R2, R21, RZ, 0x3c, !PT ;  /* 0x0000001502020212 */ /* 0x000fe400078e3cff */
[----:B------:R-:W-:-:S02]  /*2170*/  @P6 LOP3.LUT R5, R5, R22, RZ, 0x3c, !PT ;  /* 0x0000001605056212 */ /* 0x000fc400078e3cff */
[----:B------:R-:W-:Y:S02]  /*2180*/  @P0 LOP3.LUT R4, R4, R23, RZ, 0x3c, !PT ;  /* 0x0000001704040212 */ /* 0x000fe400078e3cff */
        /* <DEDUP_REMOVED lines=29> */
[----:B---3--:R-:W-:Y:S02]  /*2360*/  @P0 LOP3.LUT R2, R2, R19, RZ, 0x3c, !PT ;  /* 0x0000001302020212 */ /* 0x008fe400078e3cff */
[----:B------:R-:W-:Y:S01]  /*2370*/  LOP3.LUT P0, RZ, R20, 0x8000, RZ, 0xc0, !PT ;  /* 0x0000800014ff7812 */ /* 0x000fe2000780c0ff */
[----:B------:R-:W3:Y:S01]  /*2380*/  @P1 LDG.E R19, desc[UR12][R10.64+0xc0] ;  /* 0x0000c00c0a131981 */ /* 0x000ee2000c1e1900 */
[----:B--2---:R-:W-:-:S03]  /*2390*/  @P1 LOP3.LUT R2, R2, R17, RZ, 0x3c, !PT ;  /* 0x0000001102021212 */ /* 0x004fc600078e3cff */
[----:B------:R-:W2:Y:S04]  /*23a0*/  @P1 LDG.E R20, desc[UR12][R10.64+0xc4] ;  /* 0x0000c40c0a141981 */ /* 0x000ea8000c1e1900 */
[----:B------:R-:W2:Y:S01]  /*23b0*/  @P3 LDG.E R17, desc[UR12][R10.64+0xe0] ;  /* 0x0000e00c0a113981 */ /* 0x000ea2000c1e1900 */
[----:B------:R-:W-:Y:S02]  /*23c0*/  @P4 LOP3.LUT R6, R6, R27, RZ, 0x3c, !PT ;  /* 0x0000001b06064212 */ /* 0x000fe400078e3cff */
[----:B----4-:R-:W-:Y:S01]  /*23d0*/  @P2 LOP3.LUT R2, R2, R21, RZ, 0x3c, !PT ;  /* 0x0000001502022212 */ /* 0x010fe200078e3cff */
[----:B------:R-:W4:Y:S01]  /*23e0*/  @P0 LDG.E R26, desc[UR12][R10.64+0x13c] ;  /* 0x00013c0c0a1a0981 */ /* 0x000f22000c1e1900 */
[----:B------:R-:W-:-:S03]  /*23f0*/  @P5 LOP3.LUT R6, R6, R29, RZ, 0x3c, !PT ;  /* 0x0000001d06065212 */ /* 0x000fc600078e3cff */
[----:B------:R-:W4:Y:S01]  /*2400*/  @P4 LDG.E R21, desc[UR12][R10.64+0xf4] ;  /* 0x0000f40c0a154981 */ /* 0x000f22000c1e1900 */
[----:B------:R-:W-:-:S03]  /*2410*/  @P2 LOP3.LUT R3, R3, R22, RZ, 0x3c, !PT ;  /* 0x0000001603032212 */ /* 0x000fc600078e3cff */
[----:B------:R-:W4:Y:S01]  /*2420*/  @P4 LDG.E R22, desc[UR12][R10.64+0xf8] ;  /* 0x0000f80c0a164981 */ /* 0x000f22000c1e1900 */
[----:B------:R-:W-:Y:S02]  /*2430*/  @P6 LOP3.LUT R6, R6, R25, RZ, 0x3c, !PT ;  /* 0x0000001906066212 */ /* 0x000fe400078e3cff */
[----:B------:R-:W-:Y:S01]  /*2440*/  @P3 LOP3.LUT R3, R3, R18, RZ, 0x3c, !PT ;  /* 0x0000001203033212 */ /* 0x000fe200078e3cff */
[----:B------:R-:W4:Y:S04]  /*2450*/  @P0 LDG.E R25, desc[UR12][R10.64+0x12c] ;  /* 0x00012c0c0a190981 */ /* 0x000f28000c1e1900 */
[----:B------:R-:W4:Y:S01]  /*2460*/  @P5 LDG.E R18, desc[UR12][R10.64+0x10c] ;  /* 0x00010c0c0a125981 */ /* 0x000f22000c1e1900 */
[----:B---3--:R-:W-:-:S03]  /*2470*/  @P1 LOP3.LUT R4, R4, R19, RZ, 0x3c, !PT ;  /* 0x0000001304041212 */ /* 0x008fc600078e3cff */
[----:B------:R-:W3:Y:S01]  /*2480*/  @P3 LDG.E R19, desc[UR12][R10.64+0xe8] ;  /* 0x0000e80c0a133981 */ /* 0x000ee2000c1e1900 */
        /* <DEDUP_REMOVED lines=8> */
[----:B----4-:R-:W-:Y:S02]  /*2510*/  @P4 LOP3.LUT R2, R2, R21, RZ, 0x3c, !PT ;  /* 0x0000001502024212 */ /* 0x010fe400078e3cff */
[----:B------:R-:W-:Y:S01]  /*2520*/  @P4 LOP3.LUT R3, R3, R22, RZ, 0x3c, !PT ;  /* 0x0000001603034212 */ /* 0x000fe200078e3cff */
[----:B------:R-:W4:Y:S01]  /*2530*/  @P6 LDG.E R21, desc[UR12][R10.64+0x11c] ;  /* 0x00011c0c0a156981 */ /* 0x000f22000c1e1900 */
[----:B------:R-:W-:-:S03]  /*2540*/  @P0 LOP3.LUT R6, R6, R25, RZ, 0x3c, !PT ;  /* 0x0000001906060212 */ /* 0x000fc600078e3cff */
[----:B------:R-:W4:Y:S01]  /*2550*/  @P6 LDG.E R22, desc[UR12][R10.64+0x120] ;  /* 0x0001200c0a166981 */ /* 0x000f22000c1e1900 */
[----:B------:R-:W-:-:S03]  /*2560*/  @P5 LOP3.LUT R3, R3, R18, RZ, 0x3c, !PT ;  /* 0x0000001203035212 */ /* 0x000fc600078e3cff */
[----:B------:R-:W4:Y:S04]  /*2570*/  @P0 LDG.E R18, desc[UR12][R10.64+0x134] ;  /* 0x0001340c0a120981 */ /* 0x000f28000c1e1900 */
[----:B------:R-:W4:Y:S01]  /*2580*/  @P0 LDG.E R25, desc[UR12][R10.64+0x138] ;  /* 0x0001380c0a190981 */ /* 0x000f22000c1e1900 */
[----:B---3--:R-:W-:-:S03]  /*2590*/  @P3 LOP3.LUT R4, R4, R19, RZ, 0x3c, !PT ;  /* 0x0000001304043212 */ /* 0x008fc600078e3cff */
[----:B------:R-:W3:Y:S01]  /*25a0*/  @P5 LDG.E R19, desc[UR12][R10.64+0x110] ;  /* 0x0001100c0a135981 */ /* 0x000ee2000c1e1900 */
[----:B--2---:R-:W-:-:S03]  /*25b0*/  @P3 LOP3.LUT R5, R5, R20, RZ, 0x3c, !PT ;  /* 0x0000001405053212 */ /* 0x004fc600078e3cff */
[----:B------:R-:W2:Y:S01]  /*25c0*/  @P5 LDG.E R20, desc[UR12][R10.64+0x114] ;  /* 0x0001140c0a145981 */ /* 0x000ea2000c1e1900 */
[----:B------:R-:W-:-:S03]  /*25d0*/  @P4 LOP3.LUT R5, R5, R24, RZ, 0x3c, !PT ;  /* 0x0000001805054212 */ /* 0x000fc600078e3cff */
[----:B------:R-:W2:Y:S01]  /*25e0*/  @P6 LDG.E R24, desc[UR12][R10.64+0x128] ;  /* 0x0001280c0a186981 */ /* 0x000ea2000c1e1900 */
[----:B------:R-:W-:-:S03]  /*25f0*/  @P5 LOP3.LUT R2, R2, R17, RZ, 0x3c, !PT ;  /* 0x0000001102025212 */ /* 0x000fc600078e3cff */
[----:B------:R-:W2:Y:S01]  /*2600*/  @P6 LDG.E R17, desc[UR12][R10.64+0x124] ;  /* 0x0001240c0a116981 */ /* 0x000ea2000c1e1900 */
[----:B------:R-:W-:-:S03]  /*2610*/  @P4 LOP3.LUT R4, R4, R23, RZ, 0x3c, !PT ;  /* 0x0000001704044212 */ /* 0x000fc600078e3cff */
[----:B------:R-:W2:Y:S01]  /*2620*/  @P0 LDG.E R23, desc[UR12][R10.64+0x130] ;  /* 0x0001300c0a170981 */ /* 0x000ea2000c1e1900 */
[----:B------:R-:W-:-:S04]  /*2630*/  UIADD3 UR4, UPT, UPT, UR4, 0x10, URZ ;  /* 0x0000001004047890 */ /* 0x000fc8000fffe0ff */
[----:B------:R-:W-:Y:S01]  /*2640*/  UISETP.NE.AND UP0, UPT, UR4, 0x20, UPT ;  /* 0x000000200400788c */ /* 0x000fe2000bf05270 */
[----:B----4-:R-:W-:Y:S02]  /*2650*/  @P6 LOP3.LUT R2, R2, R21, RZ, 0x3c, !PT ;  /* 0x0000001502026212 */ /* 0x010fe400078e3cff */
[----:B------:R-:W-:-:S04]  /*2660*/  @P6 LOP3.LUT R3, R3, R22, RZ, 0x3c, !PT ;  /* 0x0000001603036212 */ /* 0x000fc800078e3cff */
[----:B------:R-:W-:Y:S02]  /*2670*/  @P0 LOP3.LUT R3, R3, R18, RZ, 0x3c, !PT ;  /* 0x0000001203030212 */ /* 0x000fe400078e3cff */
[----:B---3--:R-:W-:Y:S02]  /*2680*/  @P5 LOP3.LUT R4, R4, R19, RZ, 0x3c, !PT ;  /* 0x0000001304045212 */ /* 0x008fe400078e3cff */
[----:B--2---:R-:W-:-:S04]  /*2690*/  @P5 LOP3.LUT R5, R5, R20, RZ, 0x3c, !PT ;  /* 0x0000001405055212 */ /* 0x004fc800078e3cff */
[----:B------:R-:W-:Y:S02]  /*26a0*/  @P6 LOP3.LUT R5, R5, R24, RZ, 0x3c, !PT ;  /* 0x0000001805056212 */ /* 0x000fe400078e3cff */
[----:B------:R-:W-:Y:S02]  /*26b0*/  @P6 LOP3.LUT R4, R4, R17, RZ, 0x3c, !PT ;  /* 0x0000001104046212 */ /* 0x000fe400078e3cff */
[----:B------:R-:W-:Y:S02]  /*26c0*/  @P0 LOP3.LUT R5, R5, R26, RZ, 0x3c, !PT ;  /* 0x0000001a05050212 */ /* 0x000fe400078e3cff */
[----:B------:R-:W-:Y:S02]  /*26d0*/  @P0 LOP3.LUT R2, R2, R23, RZ, 0x3c, !PT ;  /* 0x0000001702020212 */ /* 0x000fe400078e3cff */
        /* <DEDUP_REMOVED lines=8> */
.L_x_16:
[----:B------:R-:W-:Y:S05]  /*2760*/  BSYNC.RECONVERGENT B1 ;  /* 0x0000000000017941 */ /* 0x000fea0003800200 */
.L_x_15:
[C---:B------:R-:W-:Y:S01]  /*2770*/  ISETP.GT.U32.AND P0, PT, R12.reuse, 0x3, PT ;  /* 0x000000030c00780c */ /* 0x040fe20003f04070 */
[----:B------:R-:W-:Y:S01]  /*2780*/  VIADD R13, R13, 0x1 ;  /* 0x000000010d0d7836 */ /* 0x000fe20000000000 */
[--C-:B------:R-:W-:Y:S02]  /*2790*/  SHF.R.U64 R12, R12, 0x2, R7.reuse ;  /* 0x000000020c0c7819 */ /* 0x100fe40000001207 */
[----:B------:R-:W-:Y:S02]  /*27a0*/  ISETP.GT.U32.AND.EX P0, PT, R7, RZ, PT, P0 ;  /* 0x000000ff0700720c */ /* 0x000fe40003f04100 */
[----:B------:R-:W-:-:S11]  /*27b0*/  SHF.R.U32.HI R7, RZ, 0x2, R7 ;  /* 0x00000002ff077819 */ /* 0x000fd60000011607 */
[----:B------:R-:W-:Y:S05]  /*27c0*/  @P0 BRA `(.L_x_23) ;  /* 0xffffffd800cc0947 */ /* 0x000fea000383ffff */
.L_x_14:
[----:B------:R-:W-:Y:S05]  /*27d0*/  BSYNC.RECONVERGENT B0 ;  /* 0x0000000000007941 */ /* 0x000fea0003800200 */
.L_x_13:
[----:B------:R-:W-:Y:S01]  /*27e0*/  SHF.R.U32.HI R7, RZ, 0x2, R6 ;  /* 0x00000002ff077819 */ /* 0x000fe20000011606 */
[----:B-1----:R-:W1:Y:S01]  /*27f0*/  LDC.64 R8, c[0x3][0x48] ;  /* 0x00c01200ff087b82 */ /* 0x002e620000000a00 */
[----:B------:R-:W4:Y:S01]  /*2800*/  LDCU UR4, c[0x0][0x360] ;  /* 0x00006c00ff0477ac */ /* 0x000f220008000800 */
[----:B------:R-:W-:Y:S01]  /*2810*/  IMAD.MOV.U32 R13, RZ, RZ, 0x2f800000 ;  /* 0x2f800000ff0d7424 */ /* 0x000fe200078e00ff */
[----:B------:R-:W-:Y:S01]  /*2820*/  LOP3.LUT R7, R7, R6, RZ, 0x3c, !PT ;  /* 0x0000000607077212 */ /* 0x000fe200078e3cff */
[----:B0-23--:R-:W-:Y:S01]  /*2830*/  IMAD.SHL.U32 R6, R5, 0x10, RZ ;  /* 0x0000001005067824 */ /* 0x00dfe200078e00ff */
[----:B------:R-:W0:Y:S01]  /*2840*/  LDCU UR5, c[0x3][0x48] ;  /* 0x00c00900ff0577ac */ /* 0x000e220008000800 */
[----:B------:R2:W-:Y:S02]  /*2850*/  STL [R1+0x4], R2 ;  /* 0x0000040201007387 */ /* 0x0005e40000100800 */
[C---:B------:R-:W-:Y:S01]  /*2860*/  IMAD.SHL.U32 R10, R7.reuse, 0x2, RZ ;  /* 0x00000002070a7824 */ /* 0x040fe200078e00ff */
[----:B------:R-:W4:Y:S01]  /*2870*/  LDC R15, c[0x0][0x370] ;  /* 0x0000dc00ff0f7b82 */ /* 0x000f220000000800 */
[----:B------:R2:W-:Y:S03]  /*2880*/  STL.64 [R1+0x18], RZ ;  /* 0x000018ff01007387 */ /* 0x0005e60000100a00 */
[----:B------:R-:W-:Y:S01]  /*2890*/  LOP3.LUT R6, R7, R10, R6, 0x96, !PT ;  /* 0x0000000a07067212 */ /* 0x000fe200078e9606 */
[----:B------:R2:W-:Y:S03]  /*28a0*/  STL [R1+0x20], RZ ;  /* 0x000020ff01007387 */ /* 0x0005e60000100800 */
[----:B------:R-:W3:Y:S01]  /*28b0*/  LDC.64 R10, c[0x0][0x380] ;  /* 0x0000e000ff0a7b82 */ /* 0x000ee20000000a00 */
[----:B------:R-:W-:Y:S01]  /*28c0*/  LOP3.LUT R7, R6, R5, RZ, 0x3c, !PT ;  /* 0x0000000506077212 */ /* 0x000fe200078e3cff */
[----:B------:R2:W-:Y:S04]  /*28d0*/  STL.64 [R1+0x28], RZ ;  /* 0x000028ff01007387 */ /* 0x0005e80000100a00 */
[----:B------:R-:W-:-:S02]  /*28e0*/  VIADD R6, R7, UR7 ;  /* 0x0000000707067c36 */ /* 0x000fc40008000000 */
[----:B-1----:R-:W-:Y:S01]  /*28f0*/  FADD R9, R9, -R8 ;  /* 0x8000000809097221 */ /* 0x002fe20000000000 */
[----:B------:R-:W-:Y:S02]  /*2900*/  IMAD.MOV.U32 R8, RZ, RZ, R3 ;  /* 0x000000ffff087224 */ /* 0x000fe400078e0003 */
[----:B------:R-:W-:-:S05]  /*2910*/  I2FP.F32.U32 R6, R6 ;  /* 0x0000000600067245 */ /* 0x000fca0000201000 */
[----:B------:R-:W-:-:S04]  /*2920*/  FFMA R6, R6, R13, 1.1641532182693481445e-10 ;  /* 0x2f00000006067423 */ /* 0x000fc8000000000d */
[----:B0-----:R-:W-:Y:S01]  /*2930*/  FFMA R13, R9, R6, UR5 ;  /* 0x00000005090d7e23 */ /* 0x001fe20008000006 */
[----:B------:R-:W-:Y:S02]  /*2940*/  IMAD.MOV.U32 R9, RZ, RZ, R4 ;  /* 0x000000ffff097224 */ /* 0x000fe400078e0004 */
[----:B------:R-:W-:Y:S02]  /*2950*/  IMAD.MOV.U32 R6, RZ, RZ, R5 ;  /* 0x000000ffff067224 */ /* 0x000fe400078e0005 */
[----:B---3--:R-:W-:Y:S01]  /*2960*/  IMAD.WIDE R10, R0, 0x4, R10 ;  /* 0x00000004000a7825 */ /* 0x008fe200078e020a */
[----:B------:R2:W-:Y:S03]  /*2970*/  STL.64 [R1+0x8], R8 ;  /* 0x0000080801007387 */ /* 0x0005e60000100a00 */
[----:B----4-:R-:W-:Y:S01]  /*2980*/  IMAD R0, R15, UR4, R0 ;  /* 0x000000040f007c24 */ /* 0x010fe2000f8e0200 */
[----:B------:R2:W-:Y:S04]  /*2990*/  STL.64 [R1+0x10], R6 ;  /* 0x0000100601007387 */ /* 0x0005e80000100a00 */
[----:B------:R2:W-:Y:S01]  /*29a0*/  STG.E desc[UR12][R10.64], R13 ;  /* 0x0000000d0a007986 */ /* 0x0005e2000c10190c */
[----:B------:R-:W-:-:S13]  /*29b0*/  ISETP.GE.AND P0, PT, R0, UR6, PT ;  /* 0x0000000600007c0c */ /* 0x000fda000bf06270 */
[----:B--2---:R-:W-:Y:S05]  /*29c0*/  @!P0 BRA `(.L_x_24) ;  /* 0xffffffd400e88947 */ /* 0x004fea000383ffff */
[----:B------:R-:W-:Y:S05]  /*29d0*/  EXIT ;  /* 0x000000000000794d */ /* 0x000fea0003800000 */
.L_x_25:
        /* <DEDUP_REMOVED lines=10> */
.L_x_39:


//--------------------- .text._Z19update_best_fitnessPfS_i --------------------------
	.section	.text._Z19update_best_fitnessPfS_i,"ax",@progbits
	.align	128
        .global         _Z19update_best_fitnessPfS_i
        .type           _Z19update_best_fitnessPfS_i,@function
        .size           _Z19update_best_fitnessPfS_i,(.L_x_40 - _Z19update_best_fitnessPfS_i)
        .other          _Z19update_best_fitnessPfS_i,@"STO_CUDA_ENTRY STV_DEFAULT"
_Z19update_best_fitnessPfS_i:
.text._Z19update_best_fitnessPfS_i:
[----:B------:R-:W-:Y:S01]  /*0000*/  LDC R1, c[0x0][0x37c] ;  /* 0x0000df00ff017b82 */ /* 0x000fe20000000800 */
[----:B------:R-:W0:Y:S07]  /*0010*/  S2R R0, SR_TID.X ;  /* 0x0000000000007919 */ /* 0x000e2e0000002100 */
[----:B------:R-:W0:Y:S01]  /*0020*/  S2UR UR4, SR_CTAID.X ;  /* 0x00000000000479c3 */ /* 0x000e220000002500 */
[----:B------:R-:W1:Y:S07]  /*0030*/  LDCU UR5, c[0x0][0x390] ;  /* 0x00007200ff0577ac */ /* 0x000e6e0008000800 */
[----:B------:R-:W0:Y:S02]  /*0040*/  LDC R11, c[0x0][0x360] ;  /* 0x0000d800ff0b7b82 */ /* 0x000e240000000800 */
[----:B0-----:R-:W-:-:S05]  /*0050*/  IMAD R0, R11, UR4, R0 ;  /* 0x000000040b007c24 */ /* 0x001fca000f8e0200 */
[----:B-1----:R-:W-:-:S13]  /*0060*/  ISETP.GE.AND P0, PT, R0, UR5, PT ;  /* 0x0000000500007c0c */ /* 0x002fda000bf06270 */
[----:B------:R-:W-:Y:S05]  /*0070*/  @P0 EXIT ;  /* 0x000000000000094d */ /* 0x000fea0003800000 */
[----:B------:R-:W0:Y:S01]  /*0080*/  LDC.64 R8, c[0x0][0x380] ;  /* 0x0000e000ff087b82 */ /* 0x000e220000000a00 */
[----:B------:R-:W1:Y:S01]  /*0090*/  LDCU UR4, c[0x0][0x370] ;  /* 0x00006e00ff0477ac */ /* 0x000e620008000800 */
[----:B------:R-:W2:Y:S06]  /*00a0*/  LDCU.64 UR6, c[0x0][0x358] ;  /* 0x00006b00ff0677ac */ /* 0x000eac0008000a00 */
[----:B------:R-:W3:Y:S01]  /*00b0*/  LDC.64 R6, c[0x0][0x388] ;  /* 0x0000e200ff067b82 */ /* 0x000ee20000000a00 */
[----:B-1----:R-:W-:-:S07]  /*00c0*/  IMAD R11, R11, UR4, RZ ;  /* 0x000000040b0b7c24 */ /* 0x002fce000f8e02ff */
.L_x_26:
[----:B0-----:R-:W-:-:S04]  /*00d0*/  IMAD.WIDE R4, R0, 0x4, R8 ;  /* 0x0000000400047825 */ /* 0x001fc800078e0208 */
[----:B-1-3--:R-:W-:Y:S02]  /*00e0*/  IMAD.WIDE R2, R0, 0x4, R6 ;  /* 0x0000000400027825 */ /* 0x00afe400078e0206 */
[----:B--2---:R-:W2:Y:S04]  /*00f0*/  LDG.E R4, desc[UR6][R4.64] ;  /* 0x0000000604047981 */ /* 0x004ea8000c1e1900 */
[----:B------:R-:W2:Y:S01]  /*0100*/  LDG.E R13, desc[UR6][R2.64] ;  /* 0x00000006020d7981 */ /* 0x000ea2000c1e1900 */
[----:B------:R-:W-:Y:S02]  /*0110*/  IADD3 R0, PT, PT, R11, R0, RZ ;  /* 0x000000000b007210 */ /* 0x000fe40007ffe0ff */
[----:B--2---:R-:W-:-:S04]  /*0120*/  FSETP.GEU.AND P0, PT, R4, R13, PT ;  /* 0x0000000d0400720b */ /* 0x004fc80003f0e000 */
[----:B------:R-:W-:Y:S02]  /*0130*/  FSEL R13, R4, R13, !P0 ;  /* 0x0000000d040d7208 */ /* 0x000fe40004000000 */
[----:B------:R-:W-:-:S03]  /*0140*/  ISETP.GE.AND P0, PT, R0, UR5, PT ;  /* 0x0000000500007c0c */ /* 0x000fc6000bf06270 */
[----:B------:R1:W-:Y:S10]  /*0150*/  STG.E desc[UR6][R2.64], R13 ;  /* 0x0000000d02007986 */ /* 0x0003f4000c101906 */
[----:B------:R-:W-:Y:S05]  /*0160*/  @!P0 BRA `(.L_x_26) ;  /* 0xfffffffc00d88947 */ /* 0x000fea000383ffff */
[----:B------:R-:W-:Y:S05]  /*0170*/  EXIT ;  /* 0x000000000000794d */ /* 0x000fea0003800000 */
.L_x_27:
        /* <DEDUP_REMOVED lines=16> */
.L_x_40:


//--------------------- .text._Z21update_best_positionsPfS_S_S_ii --------------------------
	.section	.text._Z21update_best_positionsPfS_S_S_ii,"ax",@progbits
	.align	128
        .global         _Z21update_best_positionsPfS_S_S_ii
        .type           _Z21update_best_positionsPfS_S_S_ii,@function
        .size           _Z21update_best_positionsPfS_S_S_ii,(.L_x_41 - _Z21update_best_positionsPfS_S_S_ii)
        .other          _Z21update_best_positionsPfS_S_S_ii,@"STO_CUDA_ENTRY STV_DEFAULT"
_Z21update_best_positionsPfS_S_S_ii:
.text._Z21update_best_positionsPfS_S_S_ii:
[----:B------:R-:W-:Y:S01]  /*0000*/  LDC R1, c[0x0][0x37c] ;  /* 0x0000df00ff017b82 */ /* 0x000fe20000000800 */
[----:B------:R-:W0:Y:S07]  /*0010*/  S2R R13, SR_TID.X ;  /* 0x00000000000d7919 */ /* 0x000e2e0000002100 */
[----:B------:R-:W0:Y:S08]  /*0020*/  S2UR UR4, SR_CTAID.X ;  /* 0x00000000000479c3 */ /* 0x000e300000002500 */
[----:B------:R-:W0:Y:S08]  /*0030*/  LDC R14, c[0x0][0x360] ;  /* 0x0000d800ff0e7b82 */ /* 0x000e300000000800 */
[----:B------:R-:W1:Y:S01]  /*0040*/  LDC.64 R2, c[0x0][0x3a0] ;  /* 0x0000e800ff027b82 */ /* 0x000e620000000a00 */
[----:B0-----:R-:W-:-:S02]  /*0050*/  IMAD R13, R14, UR4, R13 ;  /* 0x000000040e0d7c24 */ /* 0x001fc4000f8e020d */
[----:B-1----:R-:W-:-:S05]  /*0060*/  IMAD R0, R3, R2, RZ ;  /* 0x0000000203007224 */ /* 0x002fca00078e02ff */
[----:B------:R-:W-:-:S13]  /*0070*/  ISETP.GE.AND P0, PT, R13, R0, PT ;  /* 0x000000000d00720c */ /* 0x000fda0003f06270 */
[----:B------:R-:W-:Y:S05]  /*0080*/  @P0 EXIT ;  /* 0x000000000000094d */ /* 0x000fea0003800000 */
[----:B------:R-:W-:Y:S01]  /*0090*/  IABS R8, R3 ;  /* 0x0000000300087213 */ /* 0x000fe20000000000 */
[----:B------:R-:W0:Y:S01]  /*00a0*/  LDC R9, c[0x0][0x3a4] ;  /* 0x0000e900ff097b82 */ /* 0x000e220000000800 */
[----:B------:R-:W1:Y:S02]  /*00b0*/  LDCU UR4, c[0x0][0x370] ;  /* 0x00006e00ff0477ac */ /* 0x000e640008000800 */
[----:B------:R-:W2:Y:S01]  /*00c0*/  I2F.RP R12, R8 ;  /* 0x00000008000c7306 */ /* 0x000ea20000209400 */
[----:B------:R-:W3:Y:S04]  /*00d0*/  LDCU.64 UR6, c[0x0][0x358] ;  /* 0x00006b00ff0677ac */ /* 0x000ee80008000a00 */
[----:B------:R-:W4:Y:S08]  /*00e0*/  LDC.64 R2, c[0x0][0x388] ;  /* 0x0000e200ff027b82 */ /* 0x000f300000000a00 */
[----:B------:R-:W0:Y:S01]  /*00f0*/  LDC.64 R4, c[0x0][0x390] ;  /* 0x0000e400ff047b82 */ /* 0x000e220000000a00 */
[----:B--2---:R-:W2:Y:S07]  /*0100*/  MUFU.RCP R12, R12 ;  /* 0x0000000c000c7308 */ /* 0x004eae0000001000 */
[----:B------:R-:W0:Y:S01]  /*0110*/  LDC.64 R6, c[0x0][0x398] ;  /* 0x0000e600ff067b82 */ /* 0x000e220000000a00 */
[----:B--2---:R-:W-:-:S02]  /*0120*/  VIADD R10, R12, 0xffffffe ;  /* 0x0ffffffe0c0a7836 */ /* 0x004fc40000000000 */
[----:B-1----:R-:W-:Y:S02]  /*0130*/  IMAD R12, R14, UR4, RZ ;  /* 0x000000040e0c7c24 */ /* 0x002fe4000f8e02ff */
[----:B------:R1:W2:Y:S02]  /*0140*/  F2I.FTZ.U32.TRUNC.NTZ R11, R10 ;  /* 0x0000000a000b7305 */ /* 0x0002a4000021f000 */
[----:B-1----:R-:W-:Y:S02]  /*0150*/  HFMA2 R10, -RZ, RZ, 0, 0 ;  /* 0x00000000ff0a7431 */ /* 0x002fe400000001ff */
[----:B--2---:R-:W-:-:S04]  /*0160*/  IMAD.MOV R15, RZ, RZ, -R11 ;  /* 0x000000ffff0f7224 */ /* 0x004fc800078e0a0b */
[----:B------:R-:W-:-:S04]  /*0170*/  IMAD R15, R15, R8, RZ ;  /* 0x000000080f0f7224 */ /* 0x000fc800078e02ff */
[----:B------:R-:W-:-:S04]  /*0180*/  IMAD.HI.U32 R10, R11, R15, R10 ;  /* 0x0000000f0b0a7227 */ /* 0x000fc800078e000a */
[----:B---34-:R-:W-:-:S07]  /*0190*/  IMAD.MOV.U32 R11, RZ, RZ, R13 ;  /* 0x000000ffff0b7224 */ /* 0x018fce00078e000d */
.L_x_28:
[----:B------:R-:W-:Y:S02]  /*01a0*/  IABS R15, R11 ;  /* 0x0000000b000f7213 */ /* 0x000fe40000000000 */
[----:B0-----:R-:W-:-:S03]  /*01b0*/  IABS R16, R9 ;  /* 0x0000000900107213 */ /* 0x001fc60000000000 */
[----:B-1----:R-:W-:-:S05]  /*01c0*/  IMAD.HI.U32 R13, R10, R15, RZ ;  /* 0x0000000f0a0d7227 */ /* 0x002fca00078e00ff */
[----:B------:R-:W-:-:S05]  /*01d0*/  IADD3 R14, PT, PT, -R13, RZ, RZ ;  /* 0x000000ff0d0e7210 */ /* 0x000fca0007ffe1ff */
[----:B------:R-:W-:Y:S01]  /*01e0*/  IMAD R15, R16, R14, R15 ;  /* 0x0000000e100f7224 */ /* 0x000fe200078e020f */
[----:B------:R-:W-:-:S04]  /*01f0*/  LOP3.LUT R14, R11, R9, RZ, 0x3c, !PT ;  /* 0x000000090b0e7212 */ /* 0x000fc800078e3cff */
[----:B------:R-:W-:Y:S02]  /*0200*/  ISETP.GT.U32.AND P2, PT, R8, R15, PT ;  /* 0x0000000f0800720c */ /* 0x000fe40003f44070 */
[----:B------:R-:W-:-:S11]  /*0210*/  ISETP.GE.AND P1, PT, R14, RZ, PT ;  /* 0x000000ff0e00720c */ /* 0x000fd60003f26270 */
[----:B------:R-:W-:Y:S01]  /*0220*/  @!P2 IMAD.IADD R15, R15, 0x1, -R16 ;  /* 0x000000010f0fa824 */ /* 0x000fe200078e0a10 */
[----:B------:R-:W-:Y:S02]  /*0230*/  @!P2 IADD3 R13, PT, PT, R13, 0x1, RZ ;  /* 0x000000010d0da810 */ /* 0x000fe40007ffe0ff */
[----:B------:R-:W-:Y:S02]  /*0240*/  ISETP.NE.AND P2, PT, R9, RZ, PT ;  /* 0x000000ff0900720c */ /* 0x000fe40003f45270 */
[----:B------:R-:W-:-:S13]  /*0250*/  ISETP.GE.U32.AND P0, PT, R15, R8, PT ;  /* 0x000000080f00720c */ /* 0x000fda0003f06070 */
[----:B------:R-:W-:-:S05]  /*0260*/  @P0 VIADD R13, R13, 0x1 ;  /* 0x000000010d0d0836 */ /* 0x000fca0000000000 */
[----:B------:R-:W-:Y:S02]  /*0270*/  @!P1 IADD3 R13, PT, PT, -R13, RZ, RZ ;  /* 0x000000ff0d0d9210 */ /* 0x000fe40007ffe1ff */
[----:B------:R-:W-:-:S05]  /*0280*/  @!P2 LOP3.LUT R13, RZ, R9, RZ, 0x33, !PT ;  /* 0x00000009ff0da212 */ /* 0x000fca00078e33ff */
[----:B------:R-:W-:-:S04]  /*0290*/  IMAD.WIDE R14, R13, 0x4, R4 ;  /* 0x000000040d0e7825 */ /* 0x000fc800078e0204 */
[----:B------:R-:W-:Y:S02]  /*02a0*/  IMAD.WIDE R16, R13, 0x4, R6 ;  /* 0x000000040d107825 */ /* 0x000fe400078e0206 */
[----:B------:R-:W2:Y:S04]  /*02b0*/  LDG.E R14, desc[UR6][R14.64] ;  /* 0x000000060e0e7981 */ /* 0x000ea8000c1e1900 */
[----:B------:R-:W2:Y:S02]  /*02c0*/  LDG.E R17, desc[UR6][R16.64] ;  /* 0x0000000610117981 */ /* 0x000ea4000c1e1900 */
[----:B--2---:R-:W-:-:S13]  /*02d0*/  FSETP.GEU.AND P0, PT, R14, R17, PT ;  /* 0x000000110e00720b */ /* 0x004fda0003f0e000 */
[----:B------:R-:W0:Y:S02]  /*02e0*/  @!P0 LDC.64 R18, c[0x0][0x380] ;  /* 0x0000e000ff128b82 */ /* 0x000e240000000a00 */
[----:B0-----:R-:W-:-:S05]  /*02f0*/  @!P0 IMAD.WIDE R18, R11, 0x4, R18 ;  /* 0x000000040b128825 */ /* 0x001fca00078e0212 */
[----:B------:R-:W2:Y:S01]  /*0300*/  @!P0 LDG.E R13, desc[UR6][R18.64] ;  /* 0x00000006120d8981 */ /* 0x000ea2000c1e1900 */
[----:B------:R-:W-:-:S05]  /*0310*/  IMAD.WIDE R20, R11, 0x4, R2 ;  /* 0x000000040b147825 */ /* 0x000fca00078e0202 */
[----:B------:R-:W2:Y:S01]  /*0320*/  @P0 LDG.E R13, desc[UR6][R20.64] ;  /* 0x00000006140d0981 */ /* 0x000ea2000c1e1900 */
[----:B------:R-:W-:-:S04]  /*0330*/  IADD3 R11, PT, PT, R12, R11, RZ ;  /* 0x0000000b0c0b7210 */ /* 0x000fc80007ffe0ff */
[----:B------:R-:W-:Y:S01]  /*0340*/  ISETP.GE.AND P0, PT, R11, R0, PT ;  /* 0x000000000b00720c */ /* 0x000fe20003f06270 */
[----:B--2---:R1:W-:-:S12]  /*0350*/  STG.E desc[UR6][R20.64], R13 ;  /* 0x0000000d14007986 */ /* 0x0043d8000c101906 */
[----:B------:R-:W-:Y:S05]  /*0360*/  @!P0 BRA `(.L_x_28) ;  /* 0xfffffffc008c8947 */ /* 0x000fea000383ffff */
[----:B------:R-:W-:Y:S05]  /*0370*/  EXIT ;  /* 0x000000000000794d */ /* 0x000fea0003800000 */
.L_x_29:
        /* <DEDUP_REMOVED lines=16> */
.L_x_41:


//--------------------- .text._Z12calc_fitnessPfS_ii --------------------------
	.section	.text._Z12calc_fitnessPfS_ii,"ax",@progbits
	.align	128
        .global         _Z12calc_fitnessPfS_ii
        .type           _Z12calc_fitnessPfS_ii,@function
        .size           _Z12calc_fitnessPfS_ii,(.L_x_42 - _Z12calc_fitnessPfS_ii)
        .other          _Z12calc_fitnessPfS_ii,@"STO_CUDA_ENTRY STV_DEFAULT"
_Z12calc_fitnessPfS_ii:
.text._Z12calc_fitnessPfS_ii:
[----:B------:R-:W-:Y:S01]  /*0000*/  LDC R1, c[0x0][0x37c] ;  /* 0x0000df00ff017b82 */ /* 0x000fe20000000800 */
[----:B------:R-:W0:Y:S07]  /*0010*/  S2R R7, SR_TID.X ;  /* 0x0000000000077919 */ /* 0x000e2e0000002100 */
[----:B------:R-:W0:Y:S01]  /*0020*/  S2UR UR4, SR_CTAID.X ;  /* 0x00000000000479c3 */ /* 0x000e220000002500 */
[----:B------:R-:W1:Y:S07]  /*0030*/  LDCU.64 UR6, c[0x0][0x390] ;  /* 0x00007200ff0677ac */ /* 0x000e6e0008000a00 */
[----:B------:R-:W0:Y:S01]  /*0040*/  LDC R6, c[0x0][0x360] ;  /* 0x0000d800ff067b82 */ /* 0x000e220000000800 */
[----:B------:R-:W2:Y:S01]  /*0050*/  LDCU UR5, c[0x0][0x370] ;  /* 0x00006e00ff0577ac */ /* 0x000ea20008000800 */
[----:B-1----:R-:W-:-:S04]  /*0060*/  IMAD.U32 R8, RZ, RZ, UR7 ;  /* 0x00000007ff087e24 */ /* 0x002fc8000f8e00ff */
[----:B------:R-:W-:Y:S02]  /*0070*/  IMAD R0, R8, UR6, RZ ;  /* 0x0000000608007c24 */ /* 0x000fe4000f8e02ff */
[C---:B0-----:R-:W-:Y:S02]  /*0080*/  IMAD R7, R6.reuse, UR4, R7 ;  /* 0x0000000406077c24 */ /* 0x041fe4000f8e0207 */
[----:B--2---:R-:W-:-:S03]  /*0090*/  IMAD R6, R6, UR5, RZ ;  /* 0x0000000506067c24 */ /* 0x004fc6000f8e02ff */
[----:B------:R-:W-:-:S13]  /*00a0*/  ISETP.GE.AND P0, PT, R7, R0, PT ;  /* 0x000000000700720c */ /* 0x000fda0003f06270 */
[----:B------:R-:W-:Y:S05]  /*00b0*/  @P0 EXIT ;  /* 0x000000000000094d */ /* 0x000fea0003800000 */
[----:B------:R-:W0:Y:S01]  /*00c0*/  I2F.U32.RP R10, R6 ;  /* 0x00000006000a7306 */ /* 0x000e220000209000 */
[C---:B------:R-:W-:Y:S01]  /*00d0*/  IMAD.IADD R5, R6.reuse, 0x1, R7 ;  /* 0x0000000106057824 */ /* 0x040fe200078e0207 */
[----:B------:R-:W-:Y:S01]  /*00e0*/  IADD3 R11, PT, PT, RZ, -R6, RZ ;  /* 0x80000006ff0b7210 */ /* 0x000fe20007ffe0ff */
[----:B------:R-:W1:Y:S01]  /*00f0*/  LDCU.64 UR4, c[0x0][0x358] ;  /* 0x00006b00ff0477ac */ /* 0x000e620008000a00 */
[----:B------:R-:W-:Y:S01]  /*0100*/  ISETP.NE.U32.AND P2, PT, R6, RZ, PT ;  /* 0x000000ff0600720c */ /* 0x000fe20003f45070 */
[----:B------:R-:W-:Y:S01]  /*0110*/  BSSY.RECONVERGENT B0, `(.L_x_30) ;  /* 0x0000045000007945 */ /* 0x000fe20003800200 */
[----:B------:R-:W-:Y:S01]  /*0120*/  ISETP.GE.AND P0, PT, R5, R0, PT ;  /* 0x000000000500720c */ /* 0x000fe20003f06270 */
[----:B------:R-:W2:Y:S01]  /*0130*/  LDCU UR6, c[0x0][0x394] ;  /* 0x00007280ff0677ac */ /* 0x000ea20008000800 */
[----:B------:R-:W-:Y:S02]  /*0140*/  VIMNMX R4, PT, PT, R0, R5, !PT ;  /* 0x0000000500047248 */ /* 0x000fe40007fe0100 */
[----:B------:R-:W-:-:S04]  /*0150*/  SEL R9, RZ, 0x1, P0 ;  /* 0x00000001ff097807 */ /* 0x000fc80000000000 */
[----:B------:R-:W-:Y:S01]  /*0160*/  IADD3 R5, PT, PT, R4, -R5, -R9 ;  /* 0x8000000504057210 */ /* 0x000fe20007ffe809 */
[----:B0-----:R-:W0:Y:S02]  /*0170*/  MUFU.RCP R10, R10 ;  /* 0x0000000a000a7308 */ /* 0x001e240000001000 */
[----:B0-----:R-:W-:-:S06]  /*0180*/  VIADD R2, R10, 0xffffffe ;  /* 0x0ffffffe0a027836 */ /* 0x001fcc0000000000 */
[----:B------:R0:W3:Y:S02]  /*0190*/  F2I.FTZ.U32.TRUNC.NTZ R3, R2 ;  /* 0x0000000200037305 */ /* 0x0000e4000021f000 */
[----:B0-----:R-:W-:Y:S02]  /*01a0*/  IMAD.MOV.U32 R2, RZ, RZ, RZ ;  /* 0x000000ffff027224 */ /* 0x001fe400078e00ff */
[----:B---3--:R-:W-:-:S04]  /*01b0*/  IMAD R11, R11, R3, RZ ;  /* 0x000000030b0b7224 */ /* 0x008fc800078e02ff */
[----:B------:R-:W-:-:S06]  /*01c0*/  IMAD.HI.U32 R10, R3, R11, R2 ;  /* 0x0000000b030a7227 */ /* 0x000fcc00078e0002 */
[----:B------:R-:W-:-:S05]  /*01d0*/  IMAD.HI.U32 R10, R10, R5, RZ ;  /* 0x000000050a0a7227 */ /* 0x000fca00078e00ff */
[----:B------:R-:W-:-:S05]  /*01e0*/  IADD3 R2, PT, PT, -R10, RZ, RZ ;  /* 0x000000ff0a027210 */ /* 0x000fca0007ffe1ff */
[----:B------:R-:W-:-:S05]  /*01f0*/  IMAD R5, R6, R2, R5 ;  /* 0x0000000206057224 */ /* 0x000fca00078e0205 */
[----:B------:R-:W-:-:S13]  /*0200*/  ISETP.GE.U32.AND P0, PT, R5, R6, PT ;  /* 0x000000060500720c */ /* 0x000fda0003f06070 */
[----:B------:R-:W-:Y:S02]  /*0210*/  @P0 IMAD.IADD R5, R5, 0x1, -R6 ;  /* 0x0000000105050824 */ /* 0x000fe400078e0a06 */
[----:B------:R-:W-:-:S03]  /*0220*/  @P0 VIADD R10, R10, 0x1 ;  /* 0x000000010a0a0836 */ /* 0x000fc60000000000 */
[----:B------:R-:W-:-:S13]  /*0230*/  ISETP.GE.U32.AND P1, PT, R5, R6, PT ;  /* 0x000000060500720c */ /* 0x000fda0003f26070 */
[----:B------:R-:W-:Y:S02]  /*0240*/  @P1 IADD3 R10, PT, PT, R10, 0x1, RZ ;  /* 0x000000010a0a1810 */ /* 0x000fe40007ffe0ff */
[----:B------:R-:W-:-:S05]  /*0250*/  @!P2 LOP3.LUT R10, RZ, R6, RZ, 0x33, !PT ;  /* 0x00000006ff0aa212 */ /* 0x000fca00078e33ff */
[----:B------:R-:W-:-:S05]  /*0260*/  IMAD.IADD R10, R9, 0x1, R10 ;  /* 0x00000001090a7824 */ /* 0x000fca00078e020a */
[C---:B------:R-:W-:Y:S02]  /*0270*/  LOP3.LUT R2, R10.reuse, 0x3, RZ, 0xc0, !PT ;  /* 0x000000030a027812 */ /* 0x040fe400078ec0ff */
[----:B------:R-:W-:Y:S02]  /*0280*/  ISETP.GE.U32.AND P0, PT, R10, 0x3, PT ;  /* 0x000000030a00780c */ /* 0x000fe40003f06070 */
[----:B------:R-:W-:-:S13]  /*0290*/  ISETP.NE.AND P1, PT, R2, 0x3, PT ;  /* 0x000000030200780c */ /* 0x000fda0003f25270 */
[----:B-12---:R-:W-:Y:S05]  /*02a0*/  @!P1 BRA `(.L_x_31) ;  /* 0x0000000000ac9947 */ /* 0x006fea0003800000 */
[----:B------:R-:W-:Y:S01]  /*02b0*/  IABS R9, R8 ;  /* 0x0000000800097213 */ /* 0x000fe20000000000 */
[----:B------:R-:W0:Y:S01]  /*02c0*/  LDC.64 R2, c[0x0][0x380] ;  /* 0x0000e000ff027b82 */ /* 0x000e220000000a00 */
[----:B------:R-:W-:Y:S01]  /*02d0*/  VIADD R10, R10, 0x1 ;  /* 0x000000010a0a7836 */ /* 0x000fe20000000000 */
[----:B------:R-:W-:Y:S01]  /*02e0*/  ISETP.NE.AND P1, PT, R8, RZ, PT ;  /* 0x000000ff0800720c */ /* 0x000fe20003f25270 */
[----:B------:R-:W1:Y:S05]  /*02f0*/  I2F.RP R13, R9 ;  /* 0x00000009000d7306 */ /* 0x000e6a0000209400 */
[----:B------:R-:W2:Y:S03]  /*0300*/  LDC.64 R4, c[0x0][0x388] ;  /* 0x0000e200ff047b82 */ /* 0x000ea60000000a00 */
[----:B-1----:R-:W1:Y:S02]  /*0310*/  MUFU.RCP R13, R13 ;  /* 0x0000000d000d7308 */ /* 0x002e640000001000 */
[----:B-1----:R-:W-:-:S06]  /*0320*/  VIADD R11, R13, 0xffffffe ;  /* 0x0ffffffe0d0b7836 */ /* 0x002fcc0000000000 */
[----:B------:R-:W1:Y:S02]  /*0330*/  F2I.FTZ.U32.TRUNC.NTZ R11, R11 ;  /* 0x0000000b000b7305 */ /* 0x000e64000021f000 */
[----:B-1----:R-:W-:-:S05]  /*0340*/  IADD3 R12, PT, PT, RZ, -R11, RZ ;  /* 0x8000000bff0c7210 */ /* 0x002fca0007ffe0ff */
[----:B------:R-:W-:Y:S01]  /*0350*/  IMAD R15, R12, R9, RZ ;  /* 0x000000090c0f7224 */ /* 0x000fe200078e02ff */
[----:B------:R-:W-:Y:S01]  /*0360*/  LOP3.LUT R12, R10, 0x3, RZ, 0xc0, !PT ;  /* 0x000000030a0c7812 */ /* 0x000fe200078ec0ff */
[----:B------:R-:W-:-:S03]  /*0370*/  IMAD.MOV.U32 R10, RZ, RZ, RZ ;  /* 0x000000ffff0a7224 */ /* 0x000fc600078e00ff */
[----:B------:R-:W-:Y:S01]  /*0380*/  IADD3 R12, PT, PT, -R12, RZ, RZ ;  /* 0x000000ff0c0c7210 */ /* 0x000fe20007ffe1ff */
[----:B------:R-:W-:Y:S01]  /*0390*/  IMAD.HI.U32 R10, R11, R15, R10 ;  /* 0x0000000f0b0a7227 */ /* 0x000fe200078e000a */
[----:B0-2---:R-:W-:-:S07]  /*03a0*/  LOP3.LUT R11, RZ, R8, RZ, 0x33, !PT ;  /* 0x00000008ff0b7212 */ /* 0x005fce00078e33ff */
.L_x_32:
[----:B0-----:R-:W-:-:S05]  /*03b0*/  IMAD.WIDE R16, R7, 0x4, R2 ;  /* 0x0000000407107825 */ /* 0x001fca00078e0202 */
[----:B------:R0:W2:Y:S01]  /*03c0*/  LDG.E R19, desc[UR4][R16.64] ;  /* 0x0000000410137981 */ /* 0x0000a2000c1e1900 */
[----:B------:R-:W-:Y:S01]  /*03d0*/  IABS R15, R7 ;  /* 0x00000007000f7213 */ /* 0x000fe20000000000 */
[----:B------:R-:W-:-:S04]  /*03e0*/  IMAD.U32 R8, RZ, RZ, UR6 ;  /* 0x00000006ff087e24 */ /* 0x000fc8000f8e00ff */
[----:B------:R-:W-:Y:S01]  /*03f0*/  IMAD.HI.U32 R13, R10, R15, RZ ;  /* 0x0000000f0a0d7227 */ /* 0x000fe200078e00ff */
[----:B------:R-:W-:-:S03]  /*0400*/  IABS R21, R8 ;  /* 0x0000000800157213 */ /* 0x000fc60000000000 */
[----:B------:R-:W-:Y:S01]  /*0410*/  IMAD.MOV R18, RZ, RZ, -R13 ;  /* 0x000000ffff127224 */ /* 0x000fe200078e0a0d */
[----:B0-----:R-:W-:-:S03]  /*0420*/  LOP3.LUT R16, R7, R8, RZ, 0x3c, !PT ;  /* 0x0000000807107212 */ /* 0x001fc600078e3cff */
[----:B------:R-:W-:Y:S01]  /*0430*/  IMAD R18, R21, R18, R15 ;  /* 0x0000001215127224 */ /* 0x000fe200078e020f */
[----:B------:R-:W-:-:S04]  /*0440*/  ISETP.GE.AND P4, PT, R16, RZ, PT ;  /* 0x000000ff1000720c */ /* 0x000fc80003f86270 */
[----:B------:R-:W-:-:S13]  /*0450*/  ISETP.GT.U32.AND P3, PT, R9, R18, PT ;  /* 0x000000120900720c */ /* 0x000fda0003f64070 */
[----:B------:R-:W-:Y:S01]  /*0460*/  @!P3 IADD3 R18, PT, PT, R18, -R21, RZ ;  /* 0x800000151212b210 */ /* 0x000fe20007ffe0ff */
[----:B------:R-:W-:-:S03]  /*0470*/  @!P3 VIADD R13, R13, 0x1 ;  /* 0x000000010d0db836 */ /* 0x000fc60000000000 */
[----:B------:R-:W-:Y:S01]  /*0480*/  ISETP.GE.U32.AND P2, PT, R18, R9, PT ;  /* 0x000000091200720c */ /* 0x000fe20003f46070 */
[----:B------:R-:W-:-:S12]  /*0490*/  VIADD R12, R12, 0x1 ;  /* 0x000000010c0c7836 */ /* 0x000fd80000000000 */
[----:B------:R-:W-:Y:S01]  /*04a0*/  @P2 VIADD R13, R13, 0x1 ;  /* 0x000000010d0d2836 */ /* 0x000fe20000000000 */
[----:B------:R-:W-:-:S04]  /*04b0*/  ISETP.NE.AND P2, PT, R12, RZ, PT ;  /* 0x000000ff0c00720c */ /* 0x000fc80003f45270 */
[----:B------:R-:W-:Y:S01]  /*04c0*/  @!P4 IADD3 R13, PT, PT, -R13, RZ, RZ ;  /* 0x000000ff0d0dc210 */ /* 0x000fe20007ffe1ff */
[----:B------:R-:W-:Y:S01]  /*04d0*/  IMAD.IADD R7, R6, 0x1, R7 ;  /* 0x0000000106077824 */ /* 0x000fe200078e0207 */
[----:B--2---:R-:W0:Y:S02]  /*04e0*/  F2F.F64.F32 R14, R19 ;  /* 0x00000013000e7310 */ /* 0x004e240000201800 */
[----:B0-----:R-:W-:-:S08]  /*04f0*/  DADD R14, R14, -2 ;  /* 0xc00000000e0e7429 */ /* 0x001fd00000000000 */
[----:B------:R-:W-:Y:S01]  /*0500*/  DMUL R16, R14, R14 ;  /* 0x0000000e0e107228 */ /* 0x000fe20000000000 */
[----:B------:R-:W-:-:S05]  /*0510*/  SEL R15, R11, R13, !P1 ;  /* 0x0000000d0b0f7207 */ /* 0x000fca0004800000 */
[----:B------:R-:W-:-:S04]  /*0520*/  IMAD.WIDE R14, R15, 0x4, R4 ;  /* 0x000000040f0e7825 */ /* 0x000fc800078e0204 */
[----:B------:R-:W0:Y:S02]  /*0530*/  F2F.F32.F64 R17, R16 ;  /* 0x0000001000117310 */ /* 0x000e240000301000 */
[----:B0-----:R0:W-:Y:S01]  /*0540*/  REDG.E.ADD.F32.FTZ.RN.STRONG.GPU desc[UR4][R14.64], R17 ;  /* 0x000000110e0079a6 */ /* 0x0011e2000c12f304 */
[----:B------:R-:W-:Y:S05]  /*0550*/  @P2 BRA `(.L_x_32) ;  /* 0xfffffffc00942947 */ /* 0x000fea000383ffff */
.L_x_31:
[----:B------:R-:W-:Y:S05]  /*0560*/  BSYNC.RECONVERGENT B0 ;  /* 0x0000000000007941 */ /* 0x000fea0003800200 */
.L_x_30:
[----:B------:R-:W-:Y:S05]  /*0570*/  @!P0 EXIT ;  /* 0x000000000000894d */ /* 0x000fea0003800000 */
[----:B------:R-:W-:Y:S01]  /*0580*/  IABS R13, R8 ;  /* 0x00000008000d7213 */ /* 0x000fe20000000000 */
[----:B------:R-:W1:Y:S01]  /*0590*/  LDC R10, c[0x0][0x394] ;  /* 0x0000e500ff0a7b82 */ /* 0x000e620000000800 */
[----:B0-----:R-:W-:Y:S02]  /*05a0*/  IMAD.MOV.U32 R14, RZ, RZ, RZ ;  /* 0x000000ffff0e7224 */ /* 0x001fe400078e00ff */
[----:B------:R-:W0:Y:S05]  /*05b0*/  I2F.RP R8, R13 ;  /* 0x0000000d00087306 */ /* 0x000e2a0000209400 */
[----:B------:R-:W2:Y:S08]  /*05c0*/  LDC.64 R2, c[0x0][0x380] ;  /* 0x0000e000ff027b82 */ /* 0x000eb00000000a00 */
[----:B------:R-:W3:Y:S01]  /*05d0*/  LDC.64 R4, c[0x0][0x388] ;  /* 0x0000e200ff047b82 */ /* 0x000ee20000000a00 */
[----:B0-----:R-:W0:Y:S02]  /*05e0*/  MUFU.RCP R8, R8 ;  /* 0x0000000800087308 */ /* 0x001e240000001000 */
[----:B0-----:R-:W-:-:S06]  /*05f0*/  IADD3 R15, PT, PT, R8, 0xffffffe, RZ ;  /* 0x0ffffffe080f7810 */ /* 0x001fcc0007ffe0ff */
[----:B------:R-:W0:Y:S02]  /*0600*/  F2I.FTZ.U32.TRUNC.NTZ R15, R15 ;  /* 0x0000000f000f7305 */ /* 0x000e24000021f000 */
[----:B0-----:R-:W-:-:S04]  /*0610*/  IMAD.MOV R12, RZ, RZ, -R15 ;  /* 0x000000ffff0c7224 */ /* 0x001fc800078e0a0f */
[----:B------:R-:W-:-:S04]  /*0620*/  IMAD R9, R12, R13, RZ ;  /* 0x0000000d0c097224 */ /* 0x000fc800078e02ff */
[----:B-123--:R-:W-:-:S07]  /*0630*/  IMAD.HI.U32 R14, R15, R9, R14 ;  /* 0x000000090f0e7227 */ /* 0x00efce00078e000e */
.L_x_33:
[----:B0-----:R-:W-:-:S05]  /*0640*/  IMAD.WIDE R8, R7, 0x4, R2 ;  /* 0x0000000407087825 */ /* 0x001fca00078e0202 */
[----:B------:R0:W2:Y:S01]  /*0650*/  LDG.E R17, desc[UR4][R8.64] ;  /* 0x0000000408117981 */ /* 0x0000a2000c1e1900 */
[----:B------:R-:W-:Y:S02]  /*0660*/  IABS R16, R7 ;  /* 0x0000000700107213 */ /* 0x000fe40000000000 */
[----:B------:R-:W-:-:S03]  /*0670*/  IABS R11, R10 ;  /* 0x0000000a000b7213 */ /* 0x000fc60000000000 */
[----:B------:R-:W-:-:S04]  /*0680*/  IMAD.HI.U32 R12, R14, R16, RZ ;  /* 0x000000100e0c7227 */ /* 0x000fc800078e00ff */
[----:B0-----:R-:W-:Y:S01]  /*0690*/  IMAD.WIDE R8, R6, 0x4, R8 ;  /* 0x0000000406087825 */ /* 0x001fe200078e0208 */
[----:B------:R-:W-:-:S05]  /*06a0*/  IADD3 R14, PT, PT, -R12, RZ, RZ ;  /* 0x000000ff0c0e7210 */ /* 0x000fca0007ffe1ff */
[----:B------:R-:W-:-:S05]  /*06b0*/  IMAD R16, R11, R14, R16 ;  /* 0x0000000e0b107224 */ /* 0x000fca00078e0210 */
[----:B------:R-:W-:-:S13]  /*06c0*/  ISETP.GT.U32.AND P1, PT, R13, R16, PT ;  /* 0x000000100d00720c */ /* 0x000fda0003f24070 */
[----:B------:R-:W-:Y:S02]  /*06d0*/  @!P1 IMAD.IADD R16, R16, 0x1, -R11 ;  /* 0x0000000110109824 */ /* 0x000fe400078e0a0b */
[----:B------:R-:W-:-:S03]  /*06e0*/  @!P1 VIADD R12, R12, 0x1 ;  /* 0x000000010c0c9836 */ /* 0x000fc60000000000 */
[----:B------:R-:W-:Y:S02]  /*06f0*/  ISETP.GE.U32.AND P0, PT, R16, R13, PT ;  /* 0x0000000d1000720c */ /* 0x000fe40003f06070 */
[----:B------:R-:W-:-:S04]  /*0700*/  LOP3.LUT R13, R7, R10, RZ, 0x3c, !PT ;  /* 0x0000000a070d7212 */ /* 0x000fc800078e3cff */
[----:B------:R-:W-:-:S07]  /*0710*/  ISETP.GE.AND P2, PT, R13, RZ, PT ;  /* 0x000000ff0d00720c */ /* 0x000fce0003f46270 */
[----:B------:R-:W-:Y:S02]  /*0720*/  @P0 IADD3 R12, PT, PT, R12, 0x1, RZ ;  /* 0x000000010c0c0810 */ /* 0x000fe40007ffe0ff */
[----:B------:R-:W-:-:S03]  /*0730*/  ISETP.NE.AND P0, PT, R10, RZ, PT ;  /* 0x000000ff0a00720c */ /* 0x000fc60003f05270 */
[----:B------:R-:W-:Y:S01]  /*0740*/  IMAD.MOV.U32 R13, RZ, RZ, R12 ;  /* 0x000000ffff0d7224 */ /* 0x000fe200078e000c */
[----:B------:R-:W-:-:S03]  /*0750*/  LOP3.LUT R12, RZ, R10, RZ, 0x33, !PT ;  /* 0x0000000aff0c7212 */ /* 0x000fc600078e33ff */
[----:B------:R-:W-:Y:S01]  /*0760*/  @!P2 IMAD.MOV R13, RZ, RZ, -R13 ;  /* 0x000000ffff0da224 */ /* 0x000fe200078e0a0d */
[----:B--2---:R0:W1:Y:S04]  /*0770*/  F2F.F64.F32 R14, R17 ;  /* 0x00000011000e7310 */ /* 0x0040680000201800 */
[----:B0-----:R-:W-:-:S05]  /*0780*/  SEL R17, R12, R13, !P0 ;  /* 0x0000000d0c117207 */ /* 0x001fca0004000000 */
[----:B------:R-:W-:Y:S01]  /*0790*/  IMAD.WIDE R16, R17, 0x4, R4 ;  /* 0x0000000411107825 */ /* 0x000fe200078e0204 */
[----:B-1----:R-:W-:-:S08]  /*07a0*/  DADD R14, R14, -2 ;  /* 0xc00000000e0e7429 */ /* 0x002fd00000000000 */
[----:B------:R-:W-:-:S06]  /*07b0*/  DMUL R14, R14, R14 ;  /* 0x0000000e0e0e7228 */ /* 0x000fcc0000000000 */
[----:B------:R-:W0:Y:S02]  /*07c0*/  F2F.F32.F64 R19, R14 ;  /* 0x0000000e00137310 */ /* 0x000e240000301000 */
[----:B0-----:R0:W-:Y:S04]  /*07d0*/  REDG.E.ADD.F32.FTZ.RN.STRONG.GPU desc[UR4][R16.64], R19 ;  /* 0x00000013100079a6 */ /* 0x0011e8000c12f304 */
[----:B------:R1:W2:Y:S02]  /*07e0*/  LDG.E R20, desc[UR4][R8.64] ;  /* 0x0000000408147981 */ /* 0x0002a4000c1e1900 */
[----:B------:R-:W3:Y:S01]  /*07f0*/  I2F.RP R13, R11 ;  /* 0x0000000b000d7306 */ /* 0x000ee20000209400 */
[----:B------:R-:W-:-:S05]  /*0800*/  IMAD.IADD R7, R6, 0x1, R7 ;  /* 0x0000000106077824 */ /* 0x000fca00078e0207 */
[----:B------:R-:W-:Y:S01]  /*0810*/  IABS R18, R7 ;  /* 0x0000000700127213 */ /* 0x000fe20000000000 */
[----:B-1----:R-:W-:Y:S01]  /*0820*/  IMAD.WIDE R8, R6, 0x4, R8 ;  /* 0x0000000406087825 */ /* 0x002fe200078e0208 */
[----:B---3--:R-:W1:Y:S02]  /*0830*/  MUFU.RCP R13, R13 ;  /* 0x0000000d000d7308 */ /* 0x008e640000001000 */
[----:B-1----:R-:W-:-:S06]  /*0840*/  IADD3 R21, PT, PT, R13, 0xffffffe, RZ ;  /* 0x0ffffffe0d157810 */ /* 0x002fcc0007ffe0ff */
[----:B------:R-:W1:Y:S02]  /*0850*/  F2I.FTZ.U32.TRUNC.NTZ R15, R21 ;  /* 0x00000015000f7305 */ /* 0x000e64000021f000 */
[----:B-1----:R-:W-:-:S04]  /*0860*/  IMAD.MOV R14, RZ, RZ, -R15 ;  /* 0x000000ffff0e7224 */ /* 0x002fc800078e0a0f */
[----:B------:R-:W-:Y:S01]  /*0870*/  IMAD R23, R14, R11, RZ ;  /* 0x0000000b0e177224 */ /* 0x000fe200078e02ff */
[----:B------:R-:W-:-:S05]  /*0880*/  MOV R14, RZ ;  /* 0x000000ff000e7202 */ /* 0x000fca0000000f00 */
[----:B------:R-:W-:-:S06]  /*0890*/  IMAD.HI.U32 R14, R15, R23, R14 ;  /* 0x000000170f0e7227 */ /* 0x000fcc00078e000e */
[----:B------:R-:W-:-:S04]  /*08a0*/  IMAD.HI.U32 R15, R14, R18, RZ ;  /* 0x000000120e0f7227 */ /* 0x000fc800078e00ff */
[----:B------:R-:W-:-:S04]  /*08b0*/  IMAD.MOV R13, RZ, RZ, -R15 ;  /* 0x000000ffff0d7224 */ /* 0x000fc800078e0a0f */
[----:B------:R-:W-:Y:S02]  /*08c0*/  IMAD R18, R11, R13, R18 ;  /* 0x0000000d0b127224 */ /* 0x000fe400078e0212 */
[----:B------:R-:W-:-:S05]  /*08d0*/  IMAD.MOV.U32 R13, RZ, RZ, R11 ;  /* 0x000000ffff0d7224 */ /* 0x000fca00078e000b */
[----:B------:R-:W-:-:S13]  /*08e0*/  ISETP.GT.U32.AND P2, PT, R13, R18, PT ;  /* 0x000000120d00720c */ /* 0x000fda0003f44070 */
[----:B------:R-:W-:Y:S01]  /*08f0*/  @!P2 IADD3 R18, PT, PT, R18, -R11, RZ ;  /* 0x8000000b1212a210 */ /* 0x000fe20007ffe0ff */
[----:B------:R-:W-:-:S03]  /*0900*/  @!P2 VIADD R15, R15, 0x1 ;  /* 0x000000010f0fa836 */ /* 0x000fc60000000000 */
[----:B------:R-:W-:Y:S02]  /*0910*/  ISETP.GE.U32.AND P1, PT, R18, R13, PT ;  /* 0x0000000d1200720c */ /* 0x000fe40003f26070 */
[----:B------:R-:W-:-:S04]  /*0920*/  LOP3.LUT R18, R7, R10, RZ, 0x3c, !PT ;  /* 0x0000000a07127212 */ /* 0x000fc800078e3cff */
[----:B------:R-:W-:-:S07]  /*0930*/  ISETP.GE.AND P3, PT, R18, RZ, PT ;  /* 0x000000ff1200720c */ /* 0x000fce0003f66270 */
[----:B------:R-:W-:-:S06]  /*0940*/  @P1 VIADD R15, R15, 0x1 ;  /* 0x000000010f0f1836 */ /* 0x000fcc0000000000 */
[----:B------:R-:W-:-:S04]  /*0950*/  @!P3 IADD3 R15, PT, PT, -R15, RZ, RZ ;  /* 0x000000ff0f0fb210 */ /* 0x000fc80007ffe1ff */
[----:B0-----:R-:W-:-:S05]  /*0960*/  SEL R19, R12, R15, !P0 ;  /* 0x0000000f0c137207 */ /* 0x001fca0004000000 */
[----:B------:R-:W-:Y:S01]  /*0970*/  IMAD.WIDE R18, R19, 0x4, R4 ;  /* 0x0000000413127825 */ /* 0x000fe200078e0204 */
[----:B--2---:R-:W0:Y:S02]  /*0980*/  F2F.F64.F32 R16, R20 ;  /* 0x0000001400107310 */ /* 0x004e240000201800 */
[----:B0-----:R-:W-:-:S08]  /*0990*/  DADD R16, R16, -2 ;  /* 0xc000000010107429 */ /* 0x001fd00000000000 */
[----:B------:R-:W-:-:S06]  /*09a0*/  DMUL R16, R16, R16 ;  /* 0x0000001010107228 */ /* 0x000fcc0000000000 */
[----:B------:R-:W0:Y:S02]  /*09b0*/  F2F.F32.F64 R21, R16 ;  /* 0x0000001000157310 */ /* 0x000e240000301000 */
[----:B0-----:R0:W-:Y:S04]  /*09c0*/  REDG.E.ADD.F32.FTZ.RN.STRONG.GPU desc[UR4][R18.64], R21 ;  /* 0x00000015120079a6 */ /* 0x0011e8000c12f304 */
[----:B------:R1:W2:Y:S01]  /*09d0*/  LDG.E R22, desc[UR4][R8.64] ;  /* 0x0000000408167981 */ /* 0x0002a2000c1e1900 */
[----:B------:R-:W-:-:S05]  /*09e0*/  IMAD.IADD R7, R6, 0x1, R7 ;  /* 0x0000000106077824 */ /* 0x000fca00078e0207 */
[----:B------:R-:W-:Y:S02]  /*09f0*/  IABS R20, R7 ;  /* 0x0000000700147213 */ /* 0x000fe40000000000 */
[----:B0-----:R-:W-:Y:S01]  /*0a00*/  LOP3.LUT R18, R7, R10, RZ, 0x3c, !PT ;  /* 0x0000000a07127212 */ /* 0x001fe200078e3cff */
[----:B-1----:R-:W-:-:S03]  /*0a10*/  IMAD.WIDE R8, R6, 0x4, R8 ;  /* 0x0000000406087825 */ /* 0x002fc600078e0208 */
[----:B------:R-:W-:Y:S01]  /*0a20*/  ISETP.GE.AND P3, PT, R18, RZ, PT ;  /* 0x000000ff1200720c */ /* 0x000fe20003f66270 */
[----:B------:R-:W-:-:S04]  /*0a30*/  IMAD.HI.U32 R15, R14, R20, RZ ;  /* 0x000000140e0f7227 */ /* 0x000fc800078e00ff */
[----:B------:R-:W-:-:S04]  /*0a40*/  IMAD.MOV R16, RZ, RZ, -R15 ;  /* 0x000000ffff107224 */ /* 0x000fc800078e0a0f */
[----:B------:R-:W-:-:S05]  /*0a50*/  IMAD R20, R11, R16, R20 ;  /* 0x000000100b147224 */ /* 0x000fca00078e0214 */
[----:B------:R-:W-:-:S13]  /*0a60*/  ISETP.GT.U32.AND P2, PT, R13, R20, PT ;  /* 0x000000140d00720c */ /* 0x000fda0003f44070 */
[----:B------:R-:W-:Y:S01]  /*0a70*/  @!P2 IADD3 R20, PT, PT, R20, -R11, RZ ;  /* 0x8000000b1414a210 */ /* 0x000fe20007ffe0ff */
[----:B------:R-:W-:-:S03]  /*0a80*/  @!P2 VIADD R15, R15, 0x1 ;  /* 0x000000010f0fa836 */ /* 0x000fc60000000000 */
[----:B------:R-:W-:-:S13]  /*0a90*/  ISETP.GE.U32.AND P1, PT, R20, R13, PT ;  /* 0x0000000d1400720c */ /* 0x000fda0003f26070 */
[----:B------:R-:W-:-:S05]  /*0aa0*/  @P1 VIADD R15, R15, 0x1 ;  /* 0x000000010f0f1836 */ /* 0x000fca0000000000 */
[----:B------:R-:W-:Y:S01]  /*0ab0*/  @!P3 IADD3 R15, PT, PT, -R15, RZ, RZ ;  /* 0x000000ff0f0fb210 */ /* 0x000fe20007ffe1ff */
[----:B--2---:R-:W0:Y:S02]  /*0ac0*/  F2F.F64.F32 R16, R22 ;  /* 0x0000001600107310 */ /* 0x004e240000201800 */
[----:B0-----:R-:W-:-:S08]  /*0ad0*/  DADD R16, R16, -2 ;  /* 0xc000000010107429 */ /* 0x001fd00000000000 */
[----:B------:R-:W-:Y:S01]  /*0ae0*/  DMUL R18, R16, R16 ;  /* 0x0000001010127228 */ /* 0x000fe20000000000 */
[----:B------:R-:W-:-:S05]  /*0af0*/  SEL R17, R12, R15, !P0 ;  /* 0x0000000f0c117207 */ /* 0x000fca0004000000 */
[----:B------:R-:W0:Y:S01]  /*0b00*/  F2F.F32.F64 R21, R18 ;  /* 0x0000001200157310 */ /* 0x000e220000301000 */
[----:B------:R-:W-:-:S05]  /*0b10*/  IMAD.WIDE R16, R17, 0x4, R4 ;  /* 0x0000000411107825 */ /* 0x000fca00078e0204 */
[----:B0-----:R0:W-:Y:S04]  /*0b20*/  REDG.E.ADD.F32.FTZ.RN.STRONG.GPU desc[UR4][R16.64], R21 ;  /* 0x00000015100079a6 */ /* 0x0011e8000c12f304 */
[----:B------:R1:W2:Y:S01]  /*0b30*/  LDG.E R9, desc[UR4][R8.64] ;  /* 0x0000000408097981 */ /* 0x0002a2000c1e1900 */
[----:B------:R-:W-:-:S05]  /*0b40*/  IMAD.IADD R7, R6, 0x1, R7 ;  /* 0x0000000106077824 */ /* 0x000fca00078e0207 */
[----:B------:R-:W-:Y:S02]  /*0b50*/  IABS R20, R7 ;  /* 0x0000000700147213 */ /* 0x000fe40000000000 */
[----:B-1----:R-:W-:-:S03]  /*0b60*/  LOP3.LUT R8, R7, R10, RZ, 0x3c, !PT ;  /* 0x0000000a07087212 */ /* 0x002fc600078e3cff */
[----:B------:R-:W-:Y:S01]  /*0b70*/  IMAD.HI.U32 R15, R14, R20, RZ ;  /* 0x000000140e0f7227 */ /* 0x000fe200078e00ff */
[----:B------:R-:W-:-:S03]  /*0b80*/  ISETP.GE.AND P3, PT, R8, RZ, PT ;  /* 0x000000ff0800720c */ /* 0x000fc60003f66270 */
[----:B------:R-:W-:-:S04]  /*0b90*/  IMAD.MOV R18, RZ, RZ, -R15 ;  /* 0x000000ffff127224 */ /* 0x000fc800078e0a0f */
[----:B------:R-:W-:-:S05]  /*0ba0*/  IMAD R20, R11, R18, R20 ;  /* 0x000000120b147224 */ /* 0x000fca00078e0214 */
[----:B------:R-:W-:-:S13]  /*0bb0*/  ISETP.GT.U32.AND P2, PT, R13, R20, PT ;  /* 0x000000140d00720c */ /* 0x000fda0003f44070 */
[----:B------:R-:W-:Y:S01]  /*0bc0*/  @!P2 IADD3 R20, PT, PT, R20, -R11, RZ ;  /* 0x8000000b1414a210 */ /* 0x000fe20007ffe0ff */
[----:B------:R-:W-:-:S03]  /*0bd0*/  @!P2 VIADD R15, R15, 0x1 ;  /* 0x000000010f0fa836 */ /* 0x000fc60000000000 */
[----:B------:R-:W-:Y:S02]  /*0be0*/  ISETP.GE.U32.AND P1, PT, R20, R13, PT ;  /* 0x0000000d1400720c */ /* 0x000fe40003f26070 */
[----:B------:R-:W-:-:S11]  /*0bf0*/  IADD3 R7, PT, PT, R6, R7, RZ ;  /* 0x0000000706077210 */ /* 0x000fd60007ffe0ff */
[----:B------:R-:W-:-:S05]  /*0c00*/  @P1 IADD3 R15, PT, PT, R15, 0x1, RZ ;  /* 0x000000010f0f1810 */ /* 0x000fca0007ffe0ff */
[----:B------:R-:W-:Y:S01]  /*0c10*/  @!P3 IMAD.MOV R15, RZ, RZ, -R15 ;  /* 0x000000ffff0fb224 */ /* 0x000fe200078e0a0f */
[----:B--2---:R1:W2:Y:S04]  /*0c20*/  F2F.F64.F32 R18, R9 ;  /* 0x0000000900127310 */ /* 0x0042a80000201800 */
[----:B-1----:R-:W-:Y:S01]  /*0c30*/  SEL R9, R12, R15, !P0 ;  /* 0x0000000f0c097207 */ /* 0x002fe20004000000 */
[----:B--2---:R-:W-:Y:S01]  /*0c40*/  DADD R18, R18, -2 ;  /* 0xc000000012127429 */ /* 0x004fe20000000000 */
[----:B------:R-:W-:-:S03]  /*0c50*/  ISETP.GE.AND P0, PT, R7, R0, PT ;  /* 0x000000000700720c */ /* 0x000fc60003f06270 */
[----:B------:R-:W-:-:S04]  /*0c60*/  IMAD.WIDE R8, R9, 0x4, R4 ;  /* 0x0000000409087825 */ /* 0x000fc800078e0204 */
[----:B------:R-:W-:-:S10]  /*0c70*/  DMUL R18, R18, R18 ;  /* 0x0000001212127228 */ /* 0x000fd40000000000 */
[----:B------:R-:W1:Y:S02]  /*0c80*/  F2F.F32.F64 R19, R18 ;  /* 0x0000001200137310 */ /* 0x000e640000301000 */
[----:B-1----:R0:W-:Y:S01]  /*0c90*/  REDG.E.ADD.F32.FTZ.RN.STRONG.GPU desc[UR4][R8.64], R19 ;  /* 0x00000013080079a6 */ /* 0x0021e2000c12f304 */
[----:B------:R-:W-:Y:S05]  /*0ca0*/  @!P0 BRA `(.L_x_33) ;  /* 0xfffffff800648947 */ /* 0x000fea000383ffff */
[----:B------:R-:W-:Y:S05]  /*0cb0*/  EXIT ;  /* 0x000000000000794d */ /* 0x000fea0003800000 */
.L_x_34:
        /* <DEDUP_REMOVED lines=12> */
.L_x_42:


//--------------------- .text._Z18update_global_bestPfS_i --------------------------
	.section	.text._Z18update_global_bestPfS_i,"ax",@progbits
	.align	128
        .global         _Z18update_global_bestPfS_i
        .type           _Z18update_global_bestPfS_i,@function
        .size           _Z18update_global_bestPfS_i,(.L_x_43 - _Z18update_global_bestPfS_i)
        .other          _Z18update_global_bestPfS_i,@"STO_CUDA_ENTRY STV_DEFAULT"
_Z18update_global_bestPfS_i:
.text._Z18update_global_bestPfS_i:
[----:B------:R-:W-:Y:S01]  /*0000*/  LDC R1, c[0x0][0x37c] ;  /* 0x0000df00ff017b82 */ /* 0x000fe20000000800 */
[----:B------:R-:W0:Y:S01]  /*0010*/  S2R R7, SR_TID.X ;  /* 0x0000000000077919 */ /* 0x000e220000002100 */
[----:B------:R-:W0:Y:S01]  /*0020*/  LDCU UR4, c[0x0][0x390] ;  /* 0x00007200ff0477ac */ /* 0x000e220008000800 */
[----:B------:R-:W-:Y:S01]  /*0030*/  IMAD.MOV.U32 R0, RZ, RZ, 0x7f800000 ;  /* 0x7f800000ff007424 */ /* 0x000fe200078e00ff */
[----:B------:R-:W1:Y:S01]  /*0040*/  LDCU.64 UR6, c[0x0][0x358] ;  /* 0x00006b00ff0677ac */ /* 0x000e620008000a00 */
[----:B0-----:R-:W-:-:S13]  /*0050*/  ISETP.GE.AND P0, PT, R7, UR4, PT ;  /* 0x0000000407007c0c */ /* 0x001fda000bf06270 */
[----:B------:R-:W0:Y:S02]  /*0060*/  @!P0 LDC.64 R2, c[0x0][0x380] ;  /* 0x0000e000ff028b82 */ /* 0x000e240000000a00 */
[----:B0-----:R-:W-:-:S05]  /*0070*/  @!P0 IMAD.WIDE.U32 R2, R7, 0x4, R2 ;  /* 0x0000000407028825 */ /* 0x001fca00078e0002 */
[----:B-1----:R-:W2:Y:S01]  /*0080*/  @!P0 LDG.E R0, desc[UR6][R2.64] ;  /* 0x0000000602008981 */ /* 0x002ea2000c1e1900 */
[----:B------:R-:W0:Y:S01]  /*0090*/  S2UR UR5, SR_CgaCtaId ;  /* 0x00000000000579c3 */ /* 0x000e220000008800 */
[----:B------:R-:W-:Y:S01]  /*00a0*/  UMOV UR4, 0x400 ;  /* 0x0000040000047882 */ /* 0x000fe20000000000 */
[----:B------:R-:W1:Y:S01]  /*00b0*/  LDCU UR8, c[0x0][0x360] ;  /* 0x00006c00ff0877ac */ /* 0x000e620008000800 */
[----:B------:R-:W-:Y:S01]  /*00c0*/  ISETP.NE.AND P0, PT, R7, RZ, PT ;  /* 0x000000ff0700720c */ /* 0x000fe20003f05270 */
[----:B-1----:R-:W-:Y:S02]  /*00d0*/  UISETP.GE.U32.AND UP0, UPT, UR8, 0x2, UPT ;  /* 0x000000020800788c */ /* 0x002fe4000bf06070 */
[----:B0-----:R-:W-:-:S06]  /*00e0*/  ULEA UR4, UR5, UR4, 0x18 ;  /* 0x0000000405047291 */ /* 0x001fcc000f8ec0ff */
[----:B------:R-:W-:-:S05]  /*00f0*/  LEA R5, R7, UR4, 0x2 ;  /* 0x0000000407057c11 */ /* 0x000fca000f8e10ff */
[----:B--2---:R0:W-:Y:S01]  /*0100*/  STS [R5], R0 ;  /* 0x0000000005007388 */ /* 0x0041e20000000800 */
[----:B------:R-:W-:Y:S06]  /*0110*/  BAR.SYNC.DEFER_BLOCKING 0x0 ;  /* 0x0000000000007b1d */ /* 0x000fec0000010000 */
[----:B------:R-:W-:Y:S05]  /*0120*/  BRA.U !UP0, `(.L_x_35) ;  /* 0x0000000108347547 */ /* 0x000fea000b800000 */
[----:B0-----:R-:W-:-:S07]  /*0130*/  IMAD.U32 R0, RZ, RZ, UR8 ;  /* 0x00000008ff007e24 */ /* 0x001fce000f8e00ff */
.L_x_36:
[----:B------:R-:W-:-:S04]  /*0140*/  SHF.R.U32.HI R4, RZ, 0x1, R0 ;  /* 0x00000001ff047819 */ /* 0x000fc80000011600 */
[----:B------:R-:W-:-:S13]  /*0150*/  ISETP.GE.U32.AND P1, PT, R7, R4, PT ;  /* 0x000000040700720c */ /* 0x000fda0003f26070 */
[----:B------:R-:W-:Y:S01]  /*0160*/  @!P1 IMAD R3, R4, 0x4, R5 ;  /* 0x0000000404039824 */ /* 0x000fe200078e0205 */
[----:B------:R-:W-:Y:S05]  /*0170*/  @!P1 LDS R2, [R5] ;  /* 0x0000000005029984 */ /* 0x000fea0000000800 */
[----:B------:R-:W0:Y:S02]  /*0180*/  @!P1 LDS R3, [R3] ;  /* 0x0000000003039984 */ /* 0x000e240000000800 */
[----:B0-----:R-:W-:-:S04]  /*0190*/  @!P1 FSETP.GEU.AND P2, PT, R2, R3, PT ;  /* 0x000000030200920b */ /* 0x001fc80003f4e000 */
[----:B------:R-:W-:-:S05]  /*01a0*/  @!P1 FSEL R2, R2, R3, !P2 ;  /* 0x0000000302029208 */ /* 0x000fca0005000000 */
[----:B------:R1:W-:Y:S01]  /*01b0*/  @!P1 STS [R5], R2 ;  /* 0x0000000205009388 */ /* 0x0003e20000000800 */
[----:B------:R-:W-:Y:S01]  /*01c0*/  BAR.SYNC.DEFER_BLOCKING 0x0 ;  /* 0x0000000000007b1d */ /* 0x000fe20000010000 */
[----:B------:R-:W-:Y:S01]  /*01d0*/  ISETP.GT.U32.AND P1, PT, R0, 0x3, PT ;  /* 0x000000030000780c */ /* 0x000fe20003f24070 */
[----:B------:R-:W-:-:S12]  /*01e0*/  IMAD.MOV.U32 R0, RZ, RZ, R4 ;  /* 0x000000ffff007224 */ /* 0x000fd800078e0004 */
[----:B-1----:R-:W-:Y:S05]  /*01f0*/  @P1 BRA `(.L_x_36) ;  /* 0xfffffffc00d01947 */ /* 0x002fea000383ffff */
.L_x_35:
[----:B------:R-:W-:Y:S05]  /*0200*/  @P0 EXIT ;  /* 0x000000000000094d */ /* 0x000fea0003800000 */
[----:B------:R-:W0:Y:S02]  /*0210*/  LDC.64 R2, c[0x0][0x388] ;  /* 0x0000e200ff027b82 */ /* 0x000e240000000a00 */
[----:B0-----:R-:W2:Y:S06]  /*0220*/  LDG.E R5, desc[UR6][R2.64] ;  /* 0x0000000602057981 */ /* 0x001eac000c1e1900 */
[----:B------:R-:W0:Y:S01]  /*0230*/  S2UR UR5, SR_CgaCtaId ;  /* 0x00000000000579c3 */ /* 0x000e220000008800 */
[----:B------:R-:W-:Y:S02]  /*0240*/  UMOV UR4, 0x400 ;  /* 0x0000040000047882 */ /* 0x000fe40000000000 */
[----:B0-----:R-:W-:-:S09]  /*0250*/  ULEA UR4, UR5, UR4, 0x18 ;  /* 0x0000000405047291 */ /* 0x001fd2000f8ec0ff */
[----:B------:R-:W2:Y:S02]  /*0260*/  LDS R0, [UR4] ;  /* 0x00000004ff007984 */ /* 0x000ea40008000800 */
[----:B--2---:R-:W-:-:S04]  /*0270*/  FSETP.GEU.AND P0, PT, R0, R5, PT ;  /* 0x000000050000720b */ /* 0x004fc80003f0e000 */
[----:B------:R-:W-:-:S05]  /*0280*/  FSEL R5, R0, R5, !P0 ;  /* 0x0000000500057208 */ /* 0x000fca0004000000 */
[----:B------:R-:W-:Y:S01]  /*0290*/  STG.E desc[UR6][R2.64], R5 ;  /* 0x0000000502007986 */ /* 0x000fe2000c101906 */
[----:B------:R-:W-:Y:S05]  /*02a0*/  EXIT ;  /* 0x000000000000794d */ /* 0x000fea0003800000 */
.L_x_37:
        /* <DEDUP_REMOVED lines=13> */
.L_x_43:


//--------------------- .nv.global.init           --------------------------
	.section	.nv.global.init,"aw",@progbits
	.align	4
.nv.global.init:
	.type		mrg32k3aM1SubSeq,@object
	.size		mrg32k3aM1SubSeq,(mrg32k3aM2SubSeq - mrg32k3aM1SubSeq)
mrg32k3aM1SubSeq:
        /*0000*/ 	.byte	0x0b, 0xcc, 0xee, 0x04, 0x73, 0x29, 0x8b, 0x6f, 0xf6, 0x53, 0x03, 0xf6, 0x23, 0xf6, 0xea, 0xda
        /* <DEDUP_REMOVED lines=125> */
	.type		mrg32k3aM2SubSeq,@object
	.size		mrg32k3aM2SubSeq,(mrg32k3aM1 - mrg32k3aM2SubSeq)
mrg32k3aM2SubSeq:
        /* <DEDUP_REMOVED lines=126> */
	.type		mrg32k3aM1,@object
	.size		mrg32k3aM1,(mrg32k3aM1Seq - mrg32k3aM1)
mrg32k3aM1:
        /* <DEDUP_REMOVED lines=144> */
	.type		mrg32k3aM1Seq,@object
	.size		mrg32k3aM1Seq,(mrg32k3aM2 - mrg32k3aM1Seq)
mrg32k3aM1Seq:
        /* <DEDUP_REMOVED lines=144> */
	.type		mrg32k3aM2,@object
	.size		mrg32k3aM2,(mrg32k3aM2Seq - mrg32k3aM2)
mrg32k3aM2:
        /* <DEDUP_REMOVED lines=144> */
	.type		mrg32k3aM2Seq,@object
	.size		mrg32k3aM2Seq,(precalc_xorwow_matrix - mrg32k3aM2Seq)
mrg32k3aM2Seq:
        /* <DEDUP_REMOVED lines=144> */
	.type		precalc_xorwow_matrix,@object
	.size		precalc_xorwow_matrix,(precalc_xorwow_offset_matrix - precalc_xorwow_matrix)
precalc_xorwow_matrix:
        /* <DEDUP_REMOVED lines=6400> */
	.type		precalc_xorwow_offset_matrix,@object
	.size		precalc_xorwow_offset_matrix,(.L_1 - precalc_xorwow_offset_matrix)
precalc_xorwow_offset_matrix:
        /* <DEDUP_REMOVED lines=6400> */
.L_1:


//--------------------- .nv.shared._Z16update_positionsPfS_S_S_iii --------------------------
	.section	.nv.shared._Z16update_positionsPfS_S_S_iii,"aw",@nobits
	.sectionflags	@""
	.align	16
	.zero		1024


//--------------------- .nv.shared.reserved.0     --------------------------
	.section	.nv.shared.reserved.0,"aw",@nobits
	.weak		__nv_reservedSMEM_offset_0_alias
	.size		__nv_reservedSMEM_offset_0_alias, 0, 64
	.other		__nv_reservedSMEM_offset_0_alias,@"STO_CUDA_RESERVED_SHARED STV_DEFAULT"
__nv_reservedSMEM_offset_0_alias:
	.zero		0
	.zero		64


//--------------------- .nv.shared._Z15init_populationPfS_iii --------------------------
	.section	.nv.shared._Z15init_populationPfS_iii,"aw",@nobits
	.sectionflags	@""
	.align	16
	.zero		1024


//--------------------- .nv.shared._Z19update_best_fitnessPfS_i --------------------------
	.section	.nv.shared._Z19update_best_fitnessPfS_i,"aw",@nobits
	.sectionflags	@""
	.align	16
	.zero		1024


//--------------------- .nv.shared._Z21update_best_positionsPfS_S_S_ii --------------------------
	.section	.nv.shared._Z21update_best_positionsPfS_S_S_ii,"aw",@nobits
	.sectionflags	@""
	.align	16
	.zero		1024


//--------------------- .nv.shared._Z12calc_fitnessPfS_ii --------------------------
	.section	.nv.shared._Z12calc_fitnessPfS_ii,"aw",@nobits
	.sectionflags	@""
	.align	16
	.zero		1024


//--------------------- .nv.shared._Z18update_global_bestPfS_i --------------------------
	.section	.nv.shared._Z18update_global_bestPfS_i,"aw",@nobits
	.sectionflags	@""
	.align	16
	.zero		1024


//--------------------- .nv.constant0._Z16update_positionsPfS_S_S_iii --------------------------
	.section	.nv.constant0._Z16update_positionsPfS_S_S_iii,"a",@progbits
	.sectionflags	@""
	.align	4
.nv.constant0._Z16update_positionsPfS_S_S_iii:
	.zero		940


//--------------------- .nv.constant0._Z15init_populationPfS_iii --------------------------
	.section	.nv.constant0._Z15init_populationPfS_iii,"a",@progbits
	.sectionflags	@""
	.align	4
.nv.constant0._Z15init_populationPfS_iii:
	.zero		924


//--------------------- .nv.constant0._Z19update_best_fitnessPfS_i --------------------------
	.section	.nv.constant0._Z19update_best_fitnessPfS_i,"a",@progbits
	.sectionflags	@""
	.align	4
.nv.constant0._Z19update_best_fitnessPfS_i:
	.zero		916


//--------------------- .nv.constant0._Z21update_best_positionsPfS_S_S_ii --------------------------
	.section	.nv.constant0._Z21update_best_positionsPfS_S_S_ii,"a",@progbits
	.sectionflags	@""
	.align	4
.nv.constant0._Z21update_best_positionsPfS_S_S_ii:
	.zero		936


//--------------------- .nv.constant0._Z12calc_fitnessPfS_ii --------------------------
	.section	.nv.constant0._Z12calc_fitnessPfS_ii,"a",@progbits
	.sectionflags	@""
	.align	4
.nv.constant0._Z12calc_fitnessPfS_ii:
	.zero		920


//--------------------- .nv.constant0._Z18update_global_bestPfS_i --------------------------
	.section	.nv.constant0._Z18update_global_bestPfS_i,"a",@progbits
	.sectionflags	@""
	.align	4
.nv.constant0._Z18update_global_bestPfS_i:
	.zero		916


//--------------------- SYMBOLS --------------------------

	.type		.nv.reservedSmem.offset0,@object
	.size		.nv.reservedSmem.offset0,0x4
	.type		.nv.reservedSmem.cap,@object
	.size		.nv.reservedSmem.cap,0x4
